//
// Generated by NVIDIA NVVM Compiler
//
// Compiler Build ID: CL-36424714
// Cuda compilation tools, release 13.0, V13.0.88
// Based on NVVM 20.0.0
//

.version 9.0
.target sm_100
.address_size 64

	// .globl	_Z23kMeansClusterAssignmentiPiS_S_S_S_
// _ZZ20kMeansCentroidUpdateiPiS_S_S_S_S_E14s_datapoints_x has been demoted
// _ZZ20kMeansCentroidUpdateiPiS_S_S_S_S_E14s_datapoints_y has been demoted
// _ZZ20kMeansCentroidUpdateiPiS_S_S_S_S_E12s_clust_assn has been demoted

.visible .entry _Z23kMeansClusterAssignmentiPiS_S_S_S_(
	.param .u32 _Z23kMeansClusterAssignmentiPiS_S_S_S__param_0,
	.param .u64 .ptr .align 1 _Z23kMeansClusterAssignmentiPiS_S_S_S__param_1,
	.param .u64 .ptr .align 1 _Z23kMeansClusterAssignmentiPiS_S_S_S__param_2,
	.param .u64 .ptr .align 1 _Z23kMeansClusterAssignmentiPiS_S_S_S__param_3,
	.param .u64 .ptr .align 1 _Z23kMeansClusterAssignmentiPiS_S_S_S__param_4,
	.param .u64 .ptr .align 1 _Z23kMeansClusterAssignmentiPiS_S_S_S__param_5
)
{
	.reg .pred 	%p<4>;
	.reg .b32 	%r<25>;
	.reg .b32 	%f<15>;
	.reg .b64 	%rd<15>;

	ld.param.u32 	%r2, [_Z23kMeansClusterAssignmentiPiS_S_S_S__param_0];
	ld.param.u64 	%rd1, [_Z23kMeansClusterAssignmentiPiS_S_S_S__param_1];
	ld.param.u64 	%rd2, [_Z23kMeansClusterAssignmentiPiS_S_S_S__param_2];
	ld.param.u64 	%rd3, [_Z23kMeansClusterAssignmentiPiS_S_S_S__param_3];
	ld.param.u64 	%rd4, [_Z23kMeansClusterAssignmentiPiS_S_S_S__param_4];
	ld.param.u64 	%rd5, [_Z23kMeansClusterAssignmentiPiS_S_S_S__param_5];
	mov.u32 	%r3, %ctaid.x;
	mov.u32 	%r4, %ntid.x;
	mov.u32 	%r5, %tid.x;
	mad.lo.s32 	%r1, %r3, %r4, %r5;
	setp.ge.s32 	%p1, %r1, %r2;
	@%p1 bra 	$L__BB0_2;
	cvta.to.global.u64 	%rd6, %rd3;
	cvta.to.global.u64 	%rd7, %rd4;
	cvta.to.global.u64 	%rd8, %rd5;
	cvta.to.global.u64 	%rd9, %rd1;
	cvta.to.global.u64 	%rd10, %rd2;
	mul.wide.s32 	%rd11, %r1, 4;
	add.s64 	%rd12, %rd9, %rd11;
	add.s64 	%rd13, %rd10, %rd11;
	ld.global.u32 	%r6, [%rd13];
	ld.global.u32 	%r7, [%rd12];
	ld.global.u32 	%r8, [%rd7];
	ld.global.u32 	%r9, [%rd8];
	sub.s32 	%r10, %r8, %r7;
	cvt.rn.f32.s32 	%f1, %r10;
	sub.s32 	%r11, %r9, %r6;
	mul.lo.s32 	%r12, %r11, %r11;
	cvt.rn.f32.u32 	%f2, %r12;
	fma.rn.f32 	%f3, %f1, %f1, %f2;
	sqrt.rn.f32 	%f4, %f3;
	min.f32 	%f5, %f4, 0f7F800000;
	ld.global.u32 	%r13, [%rd7+4];
	ld.global.u32 	%r14, [%rd8+4];
	sub.s32 	%r15, %r13, %r7;
	cvt.rn.f32.s32 	%f6, %r15;
	sub.s32 	%r16, %r14, %r6;
	mul.lo.s32 	%r17, %r16, %r16;
	cvt.rn.f32.u32 	%f7, %r17;
	fma.rn.f32 	%f8, %f6, %f6, %f7;
	sqrt.rn.f32 	%f9, %f8;
	setp.lt.f32 	%p2, %f9, %f5;
	selp.f32 	%f10, %f9, %f5, %p2;
	selp.u32 	%r18, 1, 0, %p2;
	ld.global.u32 	%r19, [%rd7+8];
	ld.global.u32 	%r20, [%rd8+8];
	sub.s32 	%r21, %r19, %r7;
	cvt.rn.f32.s32 	%f11, %r21;
	sub.s32 	%r22, %r20, %r6;
	mul.lo.s32 	%r23, %r22, %r22;
	cvt.rn.f32.u32 	%f12, %r23;
	fma.rn.f32 	%f13, %f11, %f11, %f12;
	sqrt.rn.f32 	%f14, %f13;
	setp.lt.f32 	%p3, %f14, %f10;
	selp.b32 	%r24, 2, %r18, %p3;
	add.s64 	%rd14, %rd6, %rd11;
	st.global.u32 	[%rd14], %r24;
$L__BB0_2:
	ret;

}
	// .globl	_Z20kMeansCentroidUpdateiPiS_S_S_S_S_
.visible .entry _Z20kMeansCentroidUpdateiPiS_S_S_S_S_(
	.param .u32 _Z20kMeansCentroidUpdateiPiS_S_S_S_S__param_0,
	.param .u64 .ptr .align 1 _Z20kMeansCentroidUpdateiPiS_S_S_S_S__param_1,
	.param .u64 .ptr .align 1 _Z20kMeansCentroidUpdateiPiS_S_S_S_S__param_2,
	.param .u64 .ptr .align 1 _Z20kMeansCentroidUpdateiPiS_S_S_S_S__param_3,
	.param .u64 .ptr .align 1 _Z20kMeansCentroidUpdateiPiS_S_S_S_S__param_4,
	.param .u64 .ptr .align 1 _Z20kMeansCentroidUpdateiPiS_S_S_S_S__param_5,
	.param .u64 .ptr .align 1 _Z20kMeansCentroidUpdateiPiS_S_S_S_S__param_6
)
{
	.local .align 4 .b8 	__local_depot1[36];
	.reg .b64 	%SP;
	.reg .b64 	%SPL;
	.reg .pred 	%p<8>;
	.reg .b32 	%r<130>;
	.reg .b64 	%rd<47>;
	// demoted variable
	.shared .align 4 .b8 _ZZ20kMeansCentroidUpdateiPiS_S_S_S_S_E14s_datapoints_x[256];
	// demoted variable
	.shared .align 4 .b8 _ZZ20kMeansCentroidUpdateiPiS_S_S_S_S_E14s_datapoints_y[256];
	// demoted variable
	.shared .align 4 .b8 _ZZ20kMeansCentroidUpdateiPiS_S_S_S_S_E12s_clust_assn[256];
	mov.u64 	%SPL, __local_depot1;
	ld.param.u32 	%r28, [_Z20kMeansCentroidUpdateiPiS_S_S_S_S__param_0];
	ld.param.u64 	%rd7, [_Z20kMeansCentroidUpdateiPiS_S_S_S_S__param_1];
	ld.param.u64 	%rd8, [_Z20kMeansCentroidUpdateiPiS_S_S_S_S__param_2];
	ld.param.u64 	%rd9, [_Z20kMeansCentroidUpdateiPiS_S_S_S_S__param_3];
	ld.param.u64 	%rd10, [_Z20kMeansCentroidUpdateiPiS_S_S_S_S__param_4];
	ld.param.u64 	%rd11, [_Z20kMeansCentroidUpdateiPiS_S_S_S_S__param_5];
	ld.param.u64 	%rd12, [_Z20kMeansCentroidUpdateiPiS_S_S_S_S__param_6];
	cvta.to.global.u64 	%rd1, %rd11;
	cvta.to.global.u64 	%rd2, %rd12;
	cvta.to.global.u64 	%rd3, %rd10;
	add.u64 	%rd4, %SPL, 0;
	add.u64 	%rd5, %SPL, 12;
	add.u64 	%rd6, %SPL, 24;
	mov.u32 	%r29, %ctaid.x;
	mov.u32 	%r1, %ntid.x;
	mov.u32 	%r2, %tid.x;
	mad.lo.s32 	%r3, %r29, %r1, %r2;
	setp.ge.s32 	%p1, %r3, %r28;
	@%p1 bra 	$L__BB1_11;
	cvta.to.global.u64 	%rd16, %rd7;
	cvta.to.global.u64 	%rd17, %rd8;
	cvta.to.global.u64 	%rd18, %rd9;
	mul.wide.s32 	%rd19, %r3, 4;
	add.s64 	%rd20, %rd16, %rd19;
	ld.global.u32 	%r30, [%rd20];
	shl.b32 	%r31, %r2, 2;
	mov.u32 	%r32, _ZZ20kMeansCentroidUpdateiPiS_S_S_S_S_E14s_datapoints_x;
	add.s32 	%r33, %r32, %r31;
	st.shared.u32 	[%r33], %r30;
	add.s64 	%rd21, %rd17, %rd19;
	ld.global.u32 	%r34, [%rd21];
	mov.u32 	%r35, _ZZ20kMeansCentroidUpdateiPiS_S_S_S_S_E14s_datapoints_y;
	add.s32 	%r36, %r35, %r31;
	st.shared.u32 	[%r36], %r34;
	add.s64 	%rd22, %rd18, %rd19;
	ld.global.u32 	%r37, [%rd22];
	mov.u32 	%r38, _ZZ20kMeansCentroidUpdateiPiS_S_S_S_S_E12s_clust_assn;
	add.s32 	%r39, %r38, %r31;
	st.shared.u32 	[%r39], %r37;
	bar.sync 	0;
	setp.ne.s32 	%p2, %r2, 0;
	@%p2 bra 	$L__BB1_9;
	mov.b32 	%r125, 0;
	st.local.u32 	[%rd4], %r125;
	st.local.u32 	[%rd4+4], %r125;
	st.local.u32 	[%rd4+8], %r125;
	st.local.u32 	[%rd5], %r125;
	st.local.u32 	[%rd5+4], %r125;
	st.local.u32 	[%rd5+8], %r125;
	st.local.u32 	[%rd6], %r125;
	st.local.u32 	[%rd6+4], %r125;
	st.local.u32 	[%rd6+8], %r125;
	and.b32  	%r4, %r1, 3;
	setp.lt.u32 	%p3, %r1, 4;
	@%p3 bra 	$L__BB1_5;
	and.b32  	%r125, %r1, 2044;
	add.s32 	%r123, %r38, 8;
	add.s32 	%r122, %r32, 8;
	add.s32 	%r121, %r35, 8;
	and.b32  	%r47, %r1, -4;
	neg.s32 	%r124, %r47;
$L__BB1_4:
	ld.shared.u32 	%r48, [%r123+-8];
	ld.shared.u32 	%r49, [%r122+-8];
	mul.wide.s32 	%rd23, %r48, 4;
	add.s64 	%rd24, %rd4, %rd23;
	ld.local.u32 	%r50, [%rd24];
	add.s32 	%r51, %r50, %r49;
	st.local.u32 	[%rd24], %r51;
	ld.shared.u32 	%r52, [%r121+-8];
	add.s64 	%rd25, %rd5, %rd23;
	ld.local.u32 	%r53, [%rd25];
	add.s32 	%r54, %r53, %r52;
	st.local.u32 	[%rd25], %r54;
	add.s64 	%rd26, %rd6, %rd23;
	ld.local.u32 	%r55, [%rd26];
	add.s32 	%r56, %r55, 1;
	st.local.u32 	[%rd26], %r56;
	ld.shared.u32 	%r57, [%r123+-4];
	ld.shared.u32 	%r58, [%r122+-4];
	mul.wide.s32 	%rd27, %r57, 4;
	add.s64 	%rd28, %rd4, %rd27;
	ld.local.u32 	%r59, [%rd28];
	add.s32 	%r60, %r59, %r58;
	st.local.u32 	[%rd28], %r60;
	ld.shared.u32 	%r61, [%r121+-4];
	add.s64 	%rd29, %rd5, %rd27;
	ld.local.u32 	%r62, [%rd29];
	add.s32 	%r63, %r62, %r61;
	st.local.u32 	[%rd29], %r63;
	add.s64 	%rd30, %rd6, %rd27;
	ld.local.u32 	%r64, [%rd30];
	add.s32 	%r65, %r64, 1;
	st.local.u32 	[%rd30], %r65;
	ld.shared.u32 	%r66, [%r123];
	ld.shared.u32 	%r67, [%r122];
	mul.wide.s32 	%rd31, %r66, 4;
	add.s64 	%rd32, %rd4, %rd31;
	ld.local.u32 	%r68, [%rd32];
	add.s32 	%r69, %r68, %r67;
	st.local.u32 	[%rd32], %r69;
	ld.shared.u32 	%r70, [%r121];
	add.s64 	%rd33, %rd5, %rd31;
	ld.local.u32 	%r71, [%rd33];
	add.s32 	%r72, %r71, %r70;
	st.local.u32 	[%rd33], %r72;
	add.s64 	%rd34, %rd6, %rd31;
	ld.local.u32 	%r73, [%rd34];
	add.s32 	%r74, %r73, 1;
	st.local.u32 	[%rd34], %r74;
	ld.shared.u32 	%r75, [%r123+4];
	ld.shared.u32 	%r76, [%r122+4];
	mul.wide.s32 	%rd35, %r75, 4;
	add.s64 	%rd36, %rd4, %rd35;
	ld.local.u32 	%r77, [%rd36];
	add.s32 	%r78, %r77, %r76;
	st.local.u32 	[%rd36], %r78;
	ld.shared.u32 	%r79, [%r121+4];
	add.s64 	%rd37, %rd5, %rd35;
	ld.local.u32 	%r80, [%rd37];
	add.s32 	%r81, %r80, %r79;
	st.local.u32 	[%rd37], %r81;
	add.s64 	%rd38, %rd6, %rd35;
	ld.local.u32 	%r82, [%rd38];
	add.s32 	%r83, %r82, 1;
	st.local.u32 	[%rd38], %r83;
	add.s32 	%r124, %r124, 4;
	add.s32 	%r123, %r123, 16;
	add.s32 	%r122, %r122, 16;
	add.s32 	%r121, %r121, 16;
	setp.ne.s32 	%p4, %r124, 0;
	@%p4 bra 	$L__BB1_4;
$L__BB1_5:
	setp.eq.s32 	%p5, %r4, 0;
	@%p5 bra 	$L__BB1_8;
	shl.b32 	%r84, %r125, 2;
	add.s32 	%r129, %r35, %r84;
	add.s32 	%r128, %r32, %r84;
	add.s32 	%r127, %r38, %r84;
	neg.s32 	%r126, %r4;
$L__BB1_7:
	.pragma "nounroll";
	ld.shared.u32 	%r88, [%r127];
	ld.shared.u32 	%r89, [%r128];
	mul.wide.s32 	%rd39, %r88, 4;
	add.s64 	%rd40, %rd4, %rd39;
	ld.local.u32 	%r90, [%rd40];
	add.s32 	%r91, %r90, %r89;
	st.local.u32 	[%rd40], %r91;
	ld.shared.u32 	%r92, [%r129];
	add.s64 	%rd41, %rd5, %rd39;
	ld.local.u32 	%r93, [%rd41];
	add.s32 	%r94, %r93, %r92;
	st.local.u32 	[%rd41], %r94;
	add.s64 	%rd42, %rd6, %rd39;
	ld.local.u32 	%r95, [%rd42];
	add.s32 	%r96, %r95, 1;
	st.local.u32 	[%rd42], %r96;
	add.s32 	%r129, %r129, 4;
	add.s32 	%r128, %r128, 4;
	add.s32 	%r127, %r127, 4;
	add.s32 	%r126, %r126, 1;
	setp.ne.s32 	%p6, %r126, 0;
	@%p6 bra 	$L__BB1_7;
$L__BB1_8:
	ld.local.u32 	%r97, [%rd4];
	atom.global.add.u32 	%r98, [%rd3], %r97;
	ld.local.u32 	%r99, [%rd5];
	atom.global.add.u32 	%r100, [%rd1], %r99;
	ld.local.u32 	%r101, [%rd6];
	atom.global.add.u32 	%r102, [%rd2], %r101;
	ld.local.u32 	%r103, [%rd4+4];
	atom.global.add.u32 	%r104, [%rd3+4], %r103;
	ld.local.u32 	%r105, [%rd5+4];
	atom.global.add.u32 	%r106, [%rd1+4], %r105;
	ld.local.u32 	%r107, [%rd6+4];
	atom.global.add.u32 	%r108, [%rd2+4], %r107;
	ld.local.u32 	%r109, [%rd4+8];
	atom.global.add.u32 	%r110, [%rd3+8], %r109;
	ld.local.u32 	%r111, [%rd5+8];
	atom.global.add.u32 	%r112, [%rd1+8], %r111;
	ld.local.u32 	%r113, [%rd6+8];
	atom.global.add.u32 	%r114, [%rd2+8], %r113;
$L__BB1_9:
	bar.sync 	0;
	setp.gt.s32 	%p7, %r3, 2;
	@%p7 bra 	$L__BB1_11;
	add.s64 	%rd44, %rd3, %rd19;
	ld.global.u32 	%r115, [%rd44];
	add.s64 	%rd45, %rd2, %rd19;
	ld.global.u32 	%r116, [%rd45];
	div.s32 	%r117, %r115, %r116;
	st.global.u32 	[%rd44], %r117;
	add.s64 	%rd46, %rd1, %rd19;
	ld.global.u32 	%r118, [%rd46];
	ld.global.u32 	%r119, [%rd45];
	div.s32 	%r120, %r118, %r119;
	st.global.u32 	[%rd46], %r120;
$L__BB1_11:
	ret;

}


// ===== COMPILED SASS (sm_100) =====

	.target	sm_100

	.elftype	@"ET_EXEC"


//--------------------- .note.nv.tkinfo           --------------------------
	.section	.note.nv.tkinfo,"",@"SHT_NOTE"
	.sectionflags	@"SHF_NOTE_NV_TKINFO"
	.tkinfo
        /*0018*/ 	.word	0x00000002
        /*0030*/ 	.string	""
        /*0030*/ 	.string	"ptxas"
        /*0030*/ 	.string	"Cuda compilation tools, release 13.0, V13.0.88"
        /*0030*/ 	.string	"Build cuda_13.0.r13.0/compiler.36424714_0"
        /*0030*/ 	.string	"-arch sm_100 -m 64 "



//--------------------- .note.nv.cuinfo           --------------------------
	.section	.note.nv.cuinfo,"",@"SHT_NOTE"
	.sectionflags	@"SHF_NOTE_NV_CUINFO"
        /*0018*/ 	.short	0x0002
        /*001a*/ 	.short	0x0064
        /*001c*/ 	.short	0x0082
	.zero		2


//--------------------- .nv.info                  --------------------------
	.section	.nv.info,"",@"SHT_CUDA_INFO"
	.align	4


	//----- nvinfo : EIATTR_REGCOUNT
	.align		4
        /*0000*/ 	.byte	0x04, 0x2f
        /*0002*/ 	.short	(.L_1 - .L_0)
	.align		4
.L_0:
        /*0004*/ 	.word	index@(_Z23kMeansClusterAssignmentiPiS_S_S_S_)
        /*0008*/ 	.word	0x00000010


	//----- nvinfo : EIATTR_FRAME_SIZE
	.align		4
.L_1:
        /*000c*/ 	.byte	0x04, 0x11
        /*000e*/ 	.short	(.L_3 - .L_2)
	.align		4
.L_2:
        /*0010*/ 	.word	index@($__internal_0_$__cuda_sm20_sqrt_rn_f32_slowpath)
        /*0014*/ 	.word	0x00000000


	//----- nvinfo : EIATTR_FRAME_SIZE
	.align		4
.L_3:
        /*0018*/ 	.byte	0x04, 0x11
        /*001a*/ 	.short	(.L_5 - .L_4)
	.align		4
.L_4:
        /*001c*/ 	.word	index@(_Z23kMeansClusterAssignmentiPiS_S_S_S_)
        /*0020*/ 	.word	0x00000000


	//----- nvinfo : EIATTR_REGCOUNT
	.align		4
.L_5:
        /*0024*/ 	.byte	0x04, 0x2f
        /*0026*/ 	.short	(.L_7 - .L_6)
	.align		4
.L_6:
        /*0028*/ 	.word	index@(_Z20kMeansCentroidUpdateiPiS_S_S_S_S_)
        /*002c*/ 	.word	0x0000001a


	//----- nvinfo : EIATTR_FRAME_SIZE
	.align		4
.L_7:
        /*0030*/ 	.byte	0x04, 0x11
        /*0032*/ 	.short	(.L_9 - .L_8)
	.align		4
.L_8:
        /*0034*/ 	.word	index@(_Z20kMeansCentroidUpdateiPiS_S_S_S_S_)
        /*0038*/ 	.word	0x00000028


	//----- nvinfo : EIATTR_MIN_STACK_SIZE
	.align		4
.L_9:
        /*003c*/ 	.byte	0x04, 0x12
        /*003e*/ 	.short	(.L_11 - .L_10)
	.align		4
.L_10:
        /*0040*/ 	.word	index@(_Z20kMeansCentroidUpdateiPiS_S_S_S_S_)
        /*0044*/ 	.word	0x00000028


	//----- nvinfo : EIATTR_MIN_STACK_SIZE
	.align		4
.L_11:
        /*0048*/ 	.byte	0x04, 0x12
        /*004a*/ 	.short	(.L_13 - .L_12)
	.align		4
.L_12:
        /*004c*/ 	.word	index@(_Z23kMeansClusterAssignmentiPiS_S_S_S_)
        /*0050*/ 	.word	0x00000000
.L_13:


//--------------------- .nv.compat                --------------------------
	.section	.nv.compat,"",@"SHT_CUDA_COMPAT_INFO"
	.align	4
        /*0000*/ 	.byte	0x02, 0x09, 0x00, 0x00, 0x02, 0x02, 0x01, 0x00, 0x02, 0x05, 0x05, 0x00, 0x03, 0x07, 0x01, 0x01
        /*0010*/ 	.byte	0x02, 0x03, 0x00, 0x00, 0x02, 0x06, 0x01, 0x00, 0x04, 0x0b, 0x08, 0x00, 0x01, 0x00, 0x00, 0x00
        /*0020*/ 	.byte	0x00, 0x00, 0x00, 0x00


//--------------------- .nv.info._Z20kMeansCentroidUpdateiPiS_S_S_S_S_ --------------------------
	.section	.nv.info._Z20kMeansCentroidUpdateiPiS_S_S_S_S_,"",@"SHT_CUDA_INFO"
	.sectionflags	@""
	.align	4


	//----- nvinfo : EIATTR_CUDA_API_VERSION
	.align		4
        /*0000*/ 	.byte	0x04, 0x37
        /*0002*/ 	.short	(.L_15 - .L_14)
.L_14:
        /*0004*/ 	.word	0x00000082


	//----- nvinfo : EIATTR_KPARAM_INFO
	.align		4
.L_15:
        /*0008*/ 	.byte	0x04, 0x17
        /*000a*/ 	.short	(.L_17 - .L_16)
.L_16:
        /*000c*/ 	.word	0x00000000
        /*0010*/ 	.short	0x0006
        /*0012*/ 	.short	0x0030
        /*0014*/ 	.byte	0x00, 0xf5, 0x21, 0x00


	//----- nvinfo : EIATTR_KPARAM_INFO
	.align		4
.L_17:
        /*0018*/ 	.byte	0x04, 0x17
        /*001a*/ 	.short	(.L_19 - .L_18)
.L_18:
        /*001c*/ 	.word	0x00000000
        /*0020*/ 	.short	0x0005
        /*0022*/ 	.short	0x0028
        /*0024*/ 	.byte	0x00, 0xf5, 0x21, 0x00


	//----- nvinfo : EIATTR_KPARAM_INFO
	.align		4
.L_19:
        /*0028*/ 	.byte	0x04, 0x17
        /*002a*/ 	.short	(.L_21 - .L_20)
.L_20:
        /*002c*/ 	.word	0x00000000
        /*0030*/ 	.short	0x0004
        /*0032*/ 	.short	0x0020
        /*0034*/ 	.byte	0x00, 0xf5, 0x21, 0x00


	//----- nvinfo : EIATTR_KPARAM_INFO
	.align		4
.L_21:
        /*0038*/ 	.byte	0x04, 0x17
        /*003a*/ 	.short	(.L_23 - .L_22)
.L_22:
        /*003c*/ 	.word	0x00000000
        /*0040*/ 	.short	0x0003
        /*0042*/ 	.short	0x0018
        /*0044*/ 	.byte	0x00, 0xf5, 0x21, 0x00


	//----- nvinfo : EIATTR_KPARAM_INFO
	.align		4
.L_23:
        /*0048*/ 	.byte	0x04, 0x17
        /*004a*/ 	.short	(.L_25 - .L_24)
.L_24:
        /*004c*/ 	.word	0x00000000
        /*0050*/ 	.short	0x0002
        /*0052*/ 	.short	0x0010
        /*0054*/ 	.byte	0x00, 0xf5, 0x21, 0x00


	//----- nvinfo : EIATTR_KPARAM_INFO
	.align		4
.L_25:
        /*0058*/ 	.byte	0x04, 0x17
        /*005a*/ 	.short	(.L_27 - .L_26)
.L_26:
        /*005c*/ 	.word	0x00000000
        /*0060*/ 	.short	0x0001
        /*0062*/ 	.short	0x0008
        /*0064*/ 	.byte	0x00, 0xf5, 0x21, 0x00


	//----- nvinfo : EIATTR_KPARAM_INFO
	.align		4
.L_27:
        /*0068*/ 	.byte	0x04, 0x17
        /*006a*/ 	.short	(.L_29 - .L_28)
.L_28:
        /*006c*/ 	.word	0x00000000
        /*0070*/ 	.short	0x0000
        /*0072*/ 	.short	0x0000
        /*0074*/ 	.byte	0x00, 0xf0, 0x11, 0x00


	//----- nvinfo : EIATTR_SPARSE_MMA_MASK
	.align		4
.L_29:
        /*0078*/ 	.byte	0x03, 0x50
        /*007a*/ 	.short	0x0000


	//----- nvinfo : EIATTR_MAXREG_COUNT
	.align		4
        /*007c*/ 	.byte	0x03, 0x1b
        /*007e*/ 	.short	0x00ff


	//----- nvinfo : EIATTR_NUM_BARRIERS
	.align		4
        /*0080*/ 	.byte	0x02, 0x4c
        /*0082*/ 	.byte	0x01
	.zero		1


	//----- nvinfo : EIATTR_MERCURY_ISA_VERSION
	.align		4
        /*0084*/ 	.byte	0x03, 0x5f
        /*0086*/ 	.short	0x0101


	//----- nvinfo : EIATTR_VRC_CTA_INIT_COUNT
	.align		4
        /*0088*/ 	.byte	0x02, 0x4a
	.zero		1
	.zero		1


	//----- nvinfo : EIATTR_EXIT_INSTR_OFFSETS
	.align		4
        /*008c*/ 	.byte	0x04, 0x1c
        /*008e*/ 	.short	(.L_31 - .L_30)


	//   ....[0]....
.L_30:
        /*0090*/ 	.word	0x00000080


	//   ....[1]....
        /*0094*/ 	.word	0x00001ce0


	//   ....[2]....
        /*0098*/ 	.word	0x000020c0


	//----- nvinfo : EIATTR_CRS_STACK_SIZE
	.align		4
.L_31:
        /*009c*/ 	.byte	0x04, 0x1e
        /*009e*/ 	.short	(.L_33 - .L_32)
.L_32:
        /*00a0*/ 	.word	0x00000000


	//----- nvinfo : EIATTR_CBANK_PARAM_SIZE
	.align		4
.L_33:
        /*00a4*/ 	.byte	0x03, 0x19
        /*00a6*/ 	.short	0x0038


	//----- nvinfo : EIATTR_PARAM_CBANK
	.align		4
        /*00a8*/ 	.byte	0x04, 0x0a
        /*00aa*/ 	.short	(.L_35 - .L_34)
	.align		4
.L_34:
        /*00ac*/ 	.word	index@(.nv.constant0._Z20kMeansCentroidUpdateiPiS_S_S_S_S_)
        /*00b0*/ 	.short	0x0380
        /*00b2*/ 	.short	0x0038


	//----- nvinfo : EIATTR_SW_WAR
	.align		4
.L_35:
        /*00b4*/ 	.byte	0x04, 0x36
        /*00b6*/ 	.short	(.L_37 - .L_36)
.L_36:
        /*00b8*/ 	.word	0x00000008
.L_37:


//--------------------- .nv.info._Z23kMeansClusterAssignmentiPiS_S_S_S_ --------------------------
	.section	.nv.info._Z23kMeansClusterAssignmentiPiS_S_S_S_,"",@"SHT_CUDA_INFO"
	.sectionflags	@""
	.align	4


	//----- nvinfo : EIATTR_CUDA_API_VERSION
	.align		4
        /*0000*/ 	.byte	0x04, 0x37
        /*0002*/ 	.short	(.L_39 - .L_38)
.L_38:
        /*0004*/ 	.word	0x00000082


	//----- nvinfo : EIATTR_KPARAM_INFO
	.align		4
.L_39:
        /*0008*/ 	.byte	0x04, 0x17
        /*000a*/ 	.short	(.L_41 - .L_40)
.L_40:
        /*000c*/ 	.word	0x00000000
        /*0010*/ 	.short	0x0005
        /*0012*/ 	.short	0x0028
        /*0014*/ 	.byte	0x00, 0xf5, 0x21, 0x00


	//----- nvinfo : EIATTR_KPARAM_INFO
	.align		4
.L_41:
        /*0018*/ 	.byte	0x04, 0x17
        /*001a*/ 	.short	(.L_43 - .L_42)
.L_42:
        /*001c*/ 	.word	0x00000000
        /*0020*/ 	.short	0x0004
        /*0022*/ 	.short	0x0020
        /*0024*/ 	.byte	0x00, 0xf5, 0x21, 0x00


	//----- nvinfo : EIATTR_KPARAM_INFO
	.align		4
.L_43:
        /*0028*/ 	.byte	0x04, 0x17
        /*002a*/ 	.short	(.L_45 - .L_44)
.L_44:
        /*002c*/ 	.word	0x00000000
        /*0030*/ 	.short	0x0003
        /*0032*/ 	.short	0x0018
        /*0034*/ 	.byte	0x00, 0xf5, 0x21, 0x00


	//----- nvinfo : EIATTR_KPARAM_INFO
	.align		4
.L_45:
        /*0038*/ 	.byte	0x04, 0x17
        /*003a*/ 	.short	(.L_47 - .L_46)
.L_46:
        /*003c*/ 	.word	0x00000000
        /*0040*/ 	.short	0x0002
        /*0042*/ 	.short	0x0010
        /*0044*/ 	.byte	0x00, 0xf5, 0x21, 0x00


	//----- nvinfo : EIATTR_KPARAM_INFO
	.align		4
.L_47:
        /*0048*/ 	.byte	0x04, 0x17
        /*004a*/ 	.short	(.L_49 - .L_48)
.L_48:
        /*004c*/ 	.word	0x00000000
        /*0050*/ 	.short	0x0001
        /*0052*/ 	.short	0x0008
        /*0054*/ 	.byte	0x00, 0xf5, 0x21, 0x00


	//----- nvinfo : EIATTR_KPARAM_INFO
	.align		4
.L_49:
        /*0058*/ 	.byte	0x04, 0x17
        /*005a*/ 	.short	(.L_51 - .L_50)
.L_50:
        /*005c*/ 	.word	0x00000000
        /*0060*/ 	.short	0x0000
        /*0062*/ 	.short	0x0000
        /*0064*/ 	.byte	0x00, 0xf0, 0x11, 0x00


	//----- nvinfo : EIATTR_SPARSE_MMA_MASK
	.align		4
.L_51:
        /*0068*/ 	.byte	0x03, 0x50
        /*006a*/ 	.short	0x0000


	//----- nvinfo : EIATTR_MAXREG_COUNT
	.align		4
        /*006c*/ 	.byte	0x03, 0x1b
        /*006e*/ 	.short	0x00ff


	//----- nvinfo : EIATTR_MERCURY_ISA_VERSION
	.align		4
        /*0070*/ 	.byte	0x03, 0x5f
        /*0072*/ 	.short	0x0101


	//----- nvinfo : EIATTR_VRC_CTA_INIT_COUNT
	.align		4
        /*0074*/ 	.byte	0x02, 0x4a
	.zero		1
	.zero		1


	//----- nvinfo : EIATTR_EXIT_INSTR_OFFSETS
	.align		4
        /*0078*/ 	.byte	0x04, 0x1c
        /*007a*/ 	.short	(.L_53 - .L_52)


	//   ....[0]....
.L_52:
        /*007c*/ 	.word	0x00000070


	//   ....[1]....
        /*0080*/ 	.word	0x000005f0


	//----- nvinfo : EIATTR_CRS_STACK_SIZE
	.align		4
.L_53:
        /*0084*/ 	.byte	0x04, 0x1e
        /*0086*/ 	.short	(.L_55 - .L_54)
.L_54:
        /*0088*/ 	.word	0x00000000


	//----- nvinfo : EIATTR_CBANK_PARAM_SIZE
	.align		4
.L_55:
        /*008c*/ 	.byte	0x03, 0x19
        /*008e*/ 	.short	0x0030


	//----- nvinfo : EIATTR_PARAM_CBANK
	.align		4
        /*0090*/ 	.byte	0x04, 0x0a
        /*0092*/ 	.short	(.L_57 - .L_56)
	.align		4
.L_56:
        /*0094*/ 	.word	index@(.nv.constant0._Z23kMeansClusterAssignmentiPiS_S_S_S_)
        /*0098*/ 	.short	0x0380
        /*009a*/ 	.short	0x0030


	//----- nvinfo : EIATTR_SW_WAR
	.align		4
.L_57:
        /*009c*/ 	.byte	0x04, 0x36
        /*009e*/ 	.short	(.L_59 - .L_58)
.L_58:
        /*00a0*/ 	.word	0x00000008
.L_59:


//--------------------- .nv.callgraph             --------------------------
	.section	.nv.callgraph,"",@"SHT_CUDA_CALLGRAPH"
	.align	4
	.sectionentsize	8
	.align		4
        /*0000*/ 	.word	0x00000000
	.align		4
        /*0004*/ 	.word	0xffffffff
	.align		4
        /*0008*/ 	.word	0x00000000
	.align		4
        /*000c*/ 	.word	0xfffffffe
	.align		4
        /*0010*/ 	.word	0x00000000
	.align		4
        /*0014*/ 	.word	0xfffffffd
	.align		4
        /*0018*/ 	.word	0x00000000
	.align		4
        /*001c*/ 	.word	0xfffffffc


//--------------------- .text._Z20kMeansCentroidUpdateiPiS_S_S_S_S_ --------------------------
	.section	.text._Z20kMeansCentroidUpdateiPiS_S_S_S_S_,"ax",@progbits
	.align	128
        .global         _Z20kMeansCentroidUpdateiPiS_S_S_S_S_
        .type           _Z20kMeansCentroidUpdateiPiS_S_S_S_S_,@function
        .size           _Z20kMeansCentroidUpdateiPiS_S_S_S_S_,(.L_x_22 - _Z20kMeansCentroidUpdateiPiS_S_S_S_S_)
        .other          _Z20kMeansCentroidUpdateiPiS_S_S_S_S_,@"STO_CUDA_ENTRY STV_DEFAULT"
_Z20kMeansCentroidUpdateiPiS_S_S_S_S_:
.text._Z20kMeansCentroidUpdateiPiS_S_S_S_S_:
[----:B------:R-:W0:Y:S01]  /*0000*/  LDC R1, c[0x0][0x37c] ;  /* 0x0000df00ff017b82 */ /* 0x000e220000000800 */
[----:B------:R-:W1:Y:S07]  /*0010*/  S2R R11, SR_TID.X ;  /* 0x00000000000b7919 */ /* 0x000e6e0000002100 */
[----:B------:R-:W1:Y:S01]  /*0020*/  S2UR UR4, SR_CTAID.X ;  /* 0x00000000000479c3 */ /* 0x000e620000002500 */
[----:B------:R-:W2:Y:S01]  /*0030*/  LDCU UR5, c[0x0][0x380] ;  /* 0x00007000ff0577ac */ /* 0x000ea20008000800 */
[----:B0-----:R-:W-:-:S06]  /*0040*/  VIADD R1, R1, 0xffffffd8 ;  /* 0xffffffd801017836 */ /* 0x001fcc0000000000 */
[----:B------:R-:W1:Y:S02]  /*0050*/  LDC R8, c[0x0][0x360] ;  /* 0x0000d800ff087b82 */ /* 0x000e640000000800 */
[----:B-1----:R-:W-:-:S05]  /*0060*/  IMAD R14, R8, UR4, R11 ;  /* 0x00000004080e7c24 */ /* 0x002fca000f8e020b */
[----:B--2---:R-:W-:-:S13]  /*0070*/  ISETP.GE.AND P0, PT, R14, UR5, PT ;  /* 0x000000050e007c0c */ /* 0x004fda000bf06270 */
[----:B------:R-:W-:Y:S05]  /*0080*/  @P0 EXIT ;  /* 0x000000000000094d */ /* 0x000fea0003800000 */
[----:B------:R-:W0:Y:S01]  /*0090*/  LDC.64 R2, c[0x0][0x388] ;  /* 0x0000e200ff027b82 */ /* 0x000e220000000a00 */
[----:B------:R-:W1:Y:S07]  /*00a0*/  LDCU.64 UR18, c[0x0][0x358] ;  /* 0x00006b00ff1277ac */ /* 0x000e6e0008000a00 */
[----:B------:R-:W2:Y:S08]  /*00b0*/  LDC.64 R4, c[0x0][0x390] ;  /* 0x0000e400ff047b82 */ /* 0x000eb00000000a00 */
[----:B------:R-:W3:Y:S01]  /*00c0*/  LDC.64 R6, c[0x0][0x398] ;  /* 0x0000e600ff067b82 */ /* 0x000ee20000000a00 */
[----:B0-----:R-:W-:-:S06]  /*00d0*/  IMAD.WIDE R2, R14, 0x4, R2 ;  /* 0x000000040e027825 */ /* 0x001fcc00078e0202 */
[----:B-1----:R0:W4:Y:S01]  /*00e0*/  LDG.E R2, desc[UR18][R2.64] ;  /* 0x0000001202027981 */ /* 0x002122000c1e1900 */
[----:B--2---:R-:W-:-:S06]  /*00f0*/  IMAD.WIDE R4, R14, 0x4, R4 ;  /* 0x000000040e047825 */ /* 0x004fcc00078e0204 */
[----:B------:R1:W2:Y:S01]  /*0100*/  LDG.E R4, desc[UR18][R4.64] ;  /* 0x0000001204047981 */ /* 0x0002a2000c1e1900 */
[----:B---3--:R-:W-:-:S06]  /*0110*/  IMAD.WIDE R6, R14, 0x4, R6 ;  /* 0x000000040e067825 */ /* 0x008fcc00078e0206 */
[----:B------:R-:W3:Y:S01]  /*0120*/  LDG.E R6, desc[UR18][R6.64] ;  /* 0x0000001206067981 */ /* 0x000ee2000c1e1900 */
[----:B------:R-:W5:Y:S01]  /*0130*/  S2UR UR7, SR_CgaCtaId ;  /* 0x00000000000779c3 */ /* 0x000f620000008800 */
[----:B------:R-:W-:Y:S02]  /*0140*/  UMOV UR4, 0x400 ;  /* 0x0000040000047882 */ /* 0x000fe40000000000 */
[----:B------:R-:W-:Y:S02]  /*0150*/  UIADD3 UR5, UPT, UPT, UR4, 0x100, URZ ;  /* 0x0000010004057890 */ /* 0x000fe4000fffe0ff */
[----:B------:R-:W-:Y:S01]  /*0160*/  UIADD3 UR6, UPT, UPT, UR4, 0x200, URZ ;  /* 0x0000020004067890 */ /* 0x000fe2000fffe0ff */
[----:B------:R-:W-:Y:S01]  /*0170*/  ISETP.NE.AND P0, PT, R11, RZ, PT ;  /* 0x000000ff0b00720c */ /* 0x000fe20003f05270 */
[----:B------:R-:W-:Y:S01]  /*0180*/  BSSY.RECONVERGENT B0, `(.L_x_0) ;  /* 0x00001b3000007945 */ /* 0x000fe20003800200 */
[----:B-----5:R-:W-:Y:S02]  /*0190*/  ULEA UR4, UR7, UR4, 0x18 ;  /* 0x0000000407047291 */ /* 0x020fe4000f8ec0ff */
[----:B------:R-:W-:-:S02]  /*01a0*/  ULEA UR5, UR7, UR5, 0x18 ;  /* 0x0000000507057291 */ /* 0x000fc4000f8ec0ff */
[----:B------:R-:W-:Y:S02]  /*01b0*/  ULEA UR6, UR7, UR6, 0x18 ;  /* 0x0000000607067291 */ /* 0x000fe4000f8ec0ff */
[C---:B------:R-:W-:Y:S02]  /*01c0*/  LEA R9, R11.reuse, UR4, 0x2 ;  /* 0x000000040b097c11 */ /* 0x040fe4000f8e10ff */
[C---:B0-----:R-:W-:Y:S02]  /*01d0*/  LEA R3, R11.reuse, UR5, 0x2 ;  /* 0x000000050b037c11 */ /* 0x041fe4000f8e10ff */
[----:B-1----:R-:W-:Y:S01]  /*01e0*/  LEA R5, R11, UR6, 0x2 ;  /* 0x000000060b057c11 */ /* 0x002fe2000f8e10ff */
[----:B----4-:R0:W-:Y:S04]  /*01f0*/  STS [R9], R2 ;  /* 0x0000000209007388 */ /* 0x0101e80000000800 */
[----:B--2---:R0:W-:Y:S04]  /*0200*/  STS [R3], R4 ;  /* 0x0000000403007388 */ /* 0x0041e80000000800 */
[----:B---3--:R0:W-:Y:S01]  /*0210*/  STS [R5], R6 ;  /* 0x0000000605007388 */ /* 0x0081e20000000800 */
[----:B------:R-:W-:Y:S06]  /*0220*/  BAR.SYNC.DEFER_BLOCKING 0x0 ;  /* 0x0000000000007b1d */ /* 0x000fec0000010000 */
[----:B------:R-:W-:Y:S05]  /*0230*/  @P0 BRA `(.L_x_1) ;  /* 0x00000018009c0947 */ /* 0x000fea0003800000 */
[----:B------:R1:W-:Y:S01]  /*0240*/  STL.64 [R1], RZ ;  /* 0x000000ff01007387 */ /* 0x0003e20000100a00 */
[C---:B------:R-:W-:Y:S01]  /*0250*/  ISETP.GE.U32.AND P0, PT, R8.reuse, 0x4, PT ;  /* 0x000000040800780c */ /* 0x040fe20003f06070 */
[----:B0-----:R-:W-:Y:S02]  /*0260*/  HFMA2 R2, -RZ, RZ, 0, 0 ;  /* 0x00000000ff027431 */ /* 0x001fe400000001ff */
[----:B------:R-:W-:Y:S01]  /*0270*/  IMAD.MOV.U32 R3, RZ, RZ, R1 ;  /* 0x000000ffff037224 */ /* 0x000fe200078e0001 */
[----:B------:R1:W-:Y:S01]  /*0280*/  STL.64 [R1+0x8], RZ ;  /* 0x000008ff01007387 */ /* 0x0003e20000100a00 */
[----:B------:R-:W-:-:S03]  /*0290*/  LOP3.LUT R0, R8, 0x3, RZ, 0xc0, !PT ;  /* 0x0000000308007812 */ /* 0x000fc600078ec0ff */
[----:B------:R1:W-:Y:S04]  /*02a0*/  STL.64 [R1+0x10], RZ ;  /* 0x000010ff01007387 */ /* 0x0003e80000100a00 */
[----:B------:R1:W-:Y:S04]  /*02b0*/  STL.64 [R1+0x18], RZ ;  /* 0x000018ff01007387 */ /* 0x0003e80000100a00 */
[----:B------:R1:W-:Y:S01]  /*02c0*/  STL [R1+0x20], RZ ;  /* 0x000020ff01007387 */ /* 0x0003e20000100800 */
[----:B------:R-:W-:Y:S05]  /*02d0*/  @!P0 BRA `(.L_x_2) ;  /* 0x0000001400948947 */ /* 0x000fea0003800000 */
[C---:B------:R-:W-:Y:S01]  /*02e0*/  LOP3.LUT R4, R8.reuse, 0xfffffffc, RZ, 0xc0, !PT ;  /* 0xfffffffc08047812 */ /* 0x040fe200078ec0ff */
[----:B------:R-:W-:Y:S01]  /*02f0*/  UIADD3 UR7, UPT, UPT, UR6, 0x8, URZ ;  /* 0x0000000806077890 */ /* 0x000fe2000fffe0ff */
[----:B------:R-:W-:Y:S01]  /*0300*/  LOP3.LUT R2, R8, 0x7fc, RZ, 0xc0, !PT ;  /* 0x000007fc08027812 */ /* 0x000fe200078ec0ff */
[----:B------:R-:W-:Y:S02]  /*0310*/  UIADD3 UR8, UPT, UPT, UR4, 0x8, URZ ;  /* 0x0000000804087890 */ /* 0x000fe4000fffe0ff */
[----:B------:R-:W-:Y:S01]  /*0320*/  IMAD.MOV R4, RZ, RZ, -R4 ;  /* 0x000000ffff047224 */ /* 0x000fe200078e0a04 */
[----:B------:R-:W-:-:S04]  /*0330*/  UIADD3 UR9, UPT, UPT, UR5, 0x8, URZ ;  /* 0x0000000805097890 */ /* 0x000fc8000fffe0ff */
[----:B------:R-:W-:-:S13]  /*0340*/  ISETP.GE.AND P0, PT, R4, RZ, PT ;  /* 0x000000ff0400720c */ /* 0x000fda0003f06270 */
[----:B------:R-:W-:Y:S05]  /*0350*/  @P0 BRA `(.L_x_3) ;  /* 0x0000001000a40947 */ /* 0x000fea0003800000 */
[----:B------:R-:W-:Y:S01]  /*0360*/  IMAD.MOV R5, RZ, RZ, -R4 ;  /* 0x000000ffff057224 */ /* 0x000fe200078e0a04 */
[----:B------:R-:W-:-:S04]  /*0370*/  PLOP3.LUT P0, PT, PT, PT, PT, 0x80, 0x8 ;  /* 0x000000000008781c */ /* 0x000fc80003f0f070 */
[----:B------:R-:W-:-:S13]  /*0380*/  ISETP.GT.AND P1, PT, R5, 0xc, PT ;  /* 0x0000000c0500780c */ /* 0x000fda0003f24270 */
[----:B------:R-:W-:Y:S05]  /*0390*/  @!P1 BRA `(.L_x_4) ;  /* 0x0000000800fc9947 */ /* 0x000fea0003800000 */
[----:B------:R-:W-:-:S13]  /*03a0*/  PLOP3.LUT P0, PT, PT, PT, PT, 0x8, 0x80 ;  /* 0x000000000080781c */ /* 0x000fda0003f0e170 */
.L_x_5:
[----:B0-----:R-:W0:Y:S04]  /*03b0*/  LDS.64 R10, [UR7+-0x8] ;  /* 0xfffff807ff0a7984 */ /* 0x001e280008000a00 */
[----:B------:R-:W2:Y:S04]  /*03c0*/  LDS.64 R6, [UR8+-0x8] ;  /* 0xfffff808ff067984 */ /* 0x000ea80008000a00 */
[----:B------:R-:W3:Y:S01]  /*03d0*/  LDS.64 R8, [UR9+-0x8] ;  /* 0xfffff809ff087984 */ /* 0x000ee20008000a00 */
[----:B0-----:R-:W-:-:S05]  /*03e0*/  LEA R5, R10, R3, 0x2 ;  /* 0x000000030a057211 */ /* 0x001fca00078e10ff */
[----:B------:R-:W2:Y:S04]  /*03f0*/  LDL R13, [R5] ;  /* 0x00000000050d7983 */ /* 0x000ea80000100800 */
[----:B------:R-:W3:Y:S04]  /*0400*/  LDL R15, [R5+0xc] ;  /* 0x00000c00050f7983 */ /* 0x000ee80000100800 */
[----:B------:R-:W4:Y:S01]  /*0410*/  LDL R10, [R5+0x18] ;  /* 0x00001800050a7983 */ /* 0x000f220000100800 */
[----:B--2---:R-:W-:Y:S02]  /*0420*/  IMAD.IADD R6, R6, 0x1, R13 ;  /* 0x0000000106067824 */ /* 0x004fe400078e020d */
[----:B------:R-:W-:-:S02]  /*0430*/  IMAD R13, R11, 0x4, R3 ;  /* 0x000000040b0d7824 */ /* 0x000fc400078e0203 */
[----:B---3--:R-:W-:Y:S01]  /*0440*/  IMAD.IADD R8, R8, 0x1, R15 ;  /* 0x0000000108087824 */ /* 0x008fe200078e020f */
[----:B------:R-:W-:Y:S01]  /*0450*/  STL [R5], R6 ;  /* 0x0000000605007387 */ /* 0x000fe20000100800 */
[----:B----4-:R-:W-:-:S03]  /*0460*/  IADD3 R12, PT, PT, R10, 0x1, RZ ;  /* 0x000000010a0c7810 */ /* 0x010fc60007ffe0ff */
[----:B------:R-:W-:Y:S04]  /*0470*/  STL [R5+0xc], R8 ;  /* 0x00000c0805007387 */ /* 0x000fe80000100800 */
[----:B------:R-:W-:Y:S04]  /*0480*/  STL [R5+0x18], R12 ;  /* 0x0000180c05007387 */ /* 0x000fe80000100800 */
[----:B------:R-:W2:Y:S04]  /*0490*/  LDL R16, [R13] ;  /* 0x000000000d107983 */ /* 0x000ea80000100800 */
[----:B------:R-:W3:Y:S04]  /*04a0*/  LDL R18, [R13+0xc] ;  /* 0x00000c000d127983 */ /* 0x000ee80000100800 */
[----:B------:R-:W4:Y:S04]  /*04b0*/  LDL R15, [R13+0x18] ;  /* 0x000018000d0f7983 */ /* 0x000f280000100800 */
[----:B------:R-:W0:Y:S01]  /*04c0*/  LDS.64 R10, [UR7] ;  /* 0x00000007ff0a7984 */ /* 0x000e220008000a00 */
[----:B--2---:R-:W-:-:S03]  /*04d0*/  IMAD.IADD R16, R16, 0x1, R7 ;  /* 0x0000000110107824 */ /* 0x004fc600078e0207 */
[----:B------:R-:W2:Y:S01]  /*04e0*/  LDS.64 R6, [UR8] ;  /* 0x00000008ff067984 */ /* 0x000ea20008000a00 */
[----:B---3--:R-:W-:-:S03]  /*04f0*/  IADD3 R18, PT, PT, R18, R9, RZ ;  /* 0x0000000912127210 */ /* 0x008fc60007ffe0ff */
[----:B------:R-:W-:Y:S01]  /*0500*/  STL [R13], R16 ;  /* 0x000000100d007387 */ /* 0x000fe20000100800 */
[----:B----4-:R-:W-:Y:S02]  /*0510*/  VIADD R20, R15, 0x1 ;  /* 0x000000010f147836 */ /* 0x010fe40000000000 */
[----:B0-----:R-:W-:Y:S01]  /*0520*/  IMAD R15, R10, 0x4, R3 ;  /* 0x000000040a0f7824 */ /* 0x001fe200078e0203 */
[----:B------:R-:W-:Y:S04]  /*0530*/  STL [R13+0xc], R18 ;  /* 0x00000c120d007387 */ /* 0x000fe80000100800 */
[----:B------:R-:W-:Y:S04]  /*0540*/  STL [R13+0x18], R20 ;  /* 0x000018140d007387 */ /* 0x000fe80000100800 */
[----:B------:R-:W2:Y:S04]  /*0550*/  LDL R5, [R15] ;  /* 0x000000000f057983 */ /* 0x000ea80000100800 */
[----:B------:R-:W3:Y:S04]  /*0560*/  LDL R17, [R15+0xc] ;  /* 0x00000c000f117983 */ /* 0x000ee80000100800 */
[----:B------:R-:W4:Y:S04]  /*0570*/  LDL R10, [R15+0x18] ;  /* 0x000018000f0a7983 */ /* 0x000f280000100800 */
[----:B------:R-:W3:Y:S01]  /*0580*/  LDS.64 R8, [UR9] ;  /* 0x00000009ff087984 */ /* 0x000ee20008000a00 */
[----:B--2---:R-:W-:-:S02]  /*0590*/  IADD3 R6, PT, PT, R6, R5, RZ ;  /* 0x0000000506067210 */ /* 0x004fc40007ffe0ff */
[----:B------:R-:W-:Y:S01]  /*05a0*/  LEA R5, R11, R3, 0x2 ;  /* 0x000000030b057211 */ /* 0x000fe200078e10ff */
[----:B---3--:R-:W-:Y:S02]  /*05b0*/  IMAD.IADD R8, R8, 0x1, R17 ;  /* 0x0000000108087824 */ /* 0x008fe400078e0211 */
[----:B------:R-:W-:Y:S01]  /*05c0*/  STL [R15], R6 ;  /* 0x000000060f007387 */ /* 0x000fe20000100800 */
[----:B----4-:R-:W-:-:S03]  /*05d0*/  VIADD R12, R10, 0x1 ;  /* 0x000000010a0c7836 */ /* 0x010fc60000000000 */
[----:B------:R-:W-:Y:S04]  /*05e0*/  STL [R15+0xc], R8 ;  /* 0x00000c080f007387 */ /* 0x000fe80000100800 */
[----:B------:R-:W-:Y:S04]  /*05f0*/  STL [R15+0x18], R12 ;  /* 0x0000180c0f007387 */ /* 0x000fe80000100800 */
[----:B------:R-:W2:Y:S04]  /*0600*/  LDL R16, [R5] ;  /* 0x0000000005107983 */ /* 0x000ea80000100800 */
[----:B------:R-:W3:Y:S04]  /*0610*/  LDL R18, [R5+0xc] ;  /* 0x00000c0005127983 */ /* 0x000ee80000100800 */
[----:B------:R-:W4:Y:S04]  /*0620*/  LDL R13, [R5+0x18] ;  /* 0x00001800050d7983 */ /* 0x000f280000100800 */
[----:B------:R-:W0:Y:S01]  /*0630*/  LDS.64 R10, [UR7+0x8] ;  /* 0x00000807ff0a7984 */ /* 0x000e220008000a00 */
[----:B--2---:R-:W-:-:S03]  /*0640*/  IMAD.IADD R16, R16, 0x1, R7 ;  /* 0x0000000110107824 */ /* 0x004fc600078e0207 */
[----:B------:R-:W2:Y:S01]  /*0650*/  LDS.64 R6, [UR8+0x8] ;  /* 0x00000808ff067984 */ /* 0x000ea20008000a00 */
[----:B---3--:R-:W-:-:S03]  /*0660*/  IMAD.IADD R18, R18, 0x1, R9 ;  /* 0x0000000112127824 */ /* 0x008fc600078e0209 */
[----:B------:R-:W-:Y:S01]  /*0670*/  STL [R5], R16 ;  /* 0x0000001005007387 */ /* 0x000fe20000100800 */
[----:B----4-:R-:W-:Y:S01]  /*0680*/  IADD3 R20, PT, PT, R13, 0x1, RZ ;  /* 0x000000010d147810 */ /* 0x010fe20007ffe0ff */
[----:B0-----:R-:W-:Y:S02]  /*0690*/  IMAD R13, R10, 0x4, R3 ;  /* 0x000000040a0d7824 */ /* 0x001fe400078e0203 */
[----:B------:R-:W-:Y:S04]  /*06a0*/  STL [R5+0xc], R18 ;  /* 0x00000c1205007387 */ /* 0x000fe80000100800 */
[----:B------:R-:W-:Y:S04]  /*06b0*/  STL [R5+0x18], R20 ;  /* 0x0000181405007387 */ /* 0x000fe80000100800 */
[----:B------:R-:W2:Y:S04]  /*06c0*/  LDL R15, [R13] ;  /* 0x000000000d0f7983 */ /* 0x000ea80000100800 */
[----:B------:R-:W3:Y:S04]  /*06d0*/  LDL R17, [R13+0xc] ;  /* 0x00000c000d117983 */ /* 0x000ee80000100800 */
[----:B------:R-:W4:Y:S04]  /*06e0*/  LDL R10, [R13+0x18] ;  /* 0x000018000d0a7983 */ /* 0x000f280000100800 */
[----:B------:R-:W3:Y:S01]  /*06f0*/  LDS.64 R8, [UR9+0x8] ;  /* 0x00000809ff087984 */ /* 0x000ee20008000a00 */
[----:B--2---:R-:W-:-:S02]  /*0700*/  IMAD.IADD R6, R6, 0x1, R15 ;  /* 0x0000000106067824 */ /* 0x004fc400078e020f */
[----:B------:R-:W-:Y:S01]  /*0710*/  IMAD R15, R11, 0x4, R3 ;  /* 0x000000040b0f7824 */ /* 0x000fe200078e0203 */
[----:B---3--:R-:W-:Y:S02]  /*0720*/  IADD3 R8, PT, PT, R8, R17, RZ ;  /* 0x0000001108087210 */ /* 0x008fe40007ffe0ff */
        /* <DEDUP_REMOVED lines=8> */
[----:B--2---:R-:W-:-:S03]  /*07b0*/  IADD3 R16, PT, PT, R16, R7, RZ ;  /* 0x0000000710107210 */ /* 0x004fc60007ffe0ff */
[----:B------:R-:W2:Y:S01]  /*07c0*/  LDS.64 R6, [UR8+0x10] ;  /* 0x00001008ff067984 */ /* 0x000ea20008000a00 */
[----:B---3--:R-:W-:-:S03]  /*07d0*/  IMAD.IADD R18, R18, 0x1, R9 ;  /* 0x0000000112127824 */ /* 0x008fc600078e0209 */
[----:B------:R-:W-:Y:S01]  /*07e0*/  STL [R15], R16 ;  /* 0x000000100f007387 */ /* 0x000fe20000100800 */
[----:B----4-:R-:W-:Y:S01]  /*07f0*/  VIADD R20, R5, 0x1 ;  /* 0x0000000105147836 */ /* 0x010fe20000000000 */
[----:B0-----:R-:W-:Y:S02]  /*0800*/  LEA R5, R10, R3, 0x2 ;  /* 0x000000030a057211 */ /* 0x001fe400078e10ff */
[----:B------:R-:W-:Y:S04]  /*0810*/  STL [R15+0xc], R18 ;  /* 0x00000c120f007387 */ /* 0x000fe80000100800 */
[----:B------:R-:W-:Y:S04]  /*0820*/  STL [R15+0x18], R20 ;  /* 0x000018140f007387 */ /* 0x000fe80000100800 */
[----:B------:R-:W2:Y:S04]  /*0830*/  LDL R13, [R5] ;  /* 0x00000000050d7983 */ /* 0x000ea80000100800 */
[----:B------:R-:W3:Y:S04]  /*0840*/  LDL R17, [R5+0xc] ;  /* 0x00000c0005117983 */ /* 0x000ee80000100800 */
[----:B------:R-:W4:Y:S04]  /*0850*/  LDL R10, [R5+0x18] ;  /* 0x00001800050a7983 */ /* 0x000f280000100800 */
[----:B------:R-:W3:Y:S01]  /*0860*/  LDS.64 R8, [UR9+0x10] ;  /* 0x00001009ff087984 */ /* 0x000ee20008000a00 */
[----:B--2---:R-:W-:-:S02]  /*0870*/  IMAD.IADD R6, R6, 0x1, R13 ;  /* 0x0000000106067824 */ /* 0x004fc400078e020d */
[----:B------:R-:W-:Y:S02]  /*0880*/  IMAD R13, R11, 0x4, R3 ;  /* 0x000000040b0d7824 */ /* 0x000fe400078e0203 */
        /* <DEDUP_REMOVED lines=20> */
[----:B------:R-:W3:Y:S01]  /*09d0*/  LDS.64 R8, [UR9+0x18] ;  /* 0x00001809ff087984 */ /* 0x000ee20008000a00 */
        /* <DEDUP_REMOVED lines=56> */
[----:B------:R-:W0:Y:S02]  /*0d60*/  LDS.64 R10, [UR7+0x30] ;  /* 0x00003007ff0a7984 */ /* 0x000e240008000a00 */
[----:B0-----:R-:W-:-:S02]  /*0d70*/  IMAD R10, R10, 0x4, R3 ;  /* 0x000000040a0a7824 */ /* 0x001fc400078e0203 */
[----:B--2---:R-:W-:Y:S02]  /*0d80*/  IMAD.IADD R16, R16, 0x1, R7 ;  /* 0x0000000110107824 */ /* 0x004fe400078e0207 */
[----:B------:R-:W-:Y:S01]  /*0d90*/  LDS.64 R6, [UR9+0x30] ;  /* 0x00003009ff067984 */ /* 0x000fe20008000a00 */
[----:B---3--:R-:W-:-:S03]  /*0da0*/  IADD3 R18, PT, PT, R18, R9, RZ ;  /* 0x0000000912127210 */ /* 0x008fc60007ffe0ff */
[----:B------:R-:W-:Y:S01]  /*0db0*/  STL [R13], R16 ;  /* 0x000000100d007387 */ /* 0x000fe20000100800 */
[----:B----4-:R-:W-:-:S03]  /*0dc0*/  VIADD R20, R15, 0x1 ;  /* 0x000000010f147836 */ /* 0x010fc60000000000 */
[----:B------:R-:W-:Y:S04]  /*0dd0*/  STL [R13+0xc], R18 ;  /* 0x00000c120d007387 */ /* 0x000fe80000100800 */
[----:B------:R-:W-:Y:S04]  /*0de0*/  STL [R13+0x18], R20 ;  /* 0x000018140d007387 */ /* 0x000fe80000100800 */
[----:B------:R-:W2:Y:S04]  /*0df0*/  LDL R5, [R10] ;  /* 0x000000000a057983 */ /* 0x000ea80000100800 */
[----:B------:R-:W3:Y:S04]  /*0e00*/  LDL R15, [R10+0xc] ;  /* 0x00000c000a0f7983 */ /* 0x000ee80000100800 */
[----:B------:R-:W4:Y:S01]  /*0e10*/  LDL R12, [R10+0x18] ;  /* 0x000018000a0c7983 */ /* 0x000f220000100800 */
[----:B------:R-:W-:-:S03]  /*0e20*/  LEA R11, R11, R3, 0x2 ;  /* 0x000000030b0b7211 */ /* 0x000fc600078e10ff */
[----:B------:R-:W2:Y:S02]  /*0e30*/  LDS.64 R8, [UR8+0x30] ;  /* 0x00003008ff087984 */ /* 0x000ea40008000a00 */
[----:B--2---:R-:W-:Y:S01]  /*0e40*/  IADD3 R5, PT, PT, R8, R5, RZ ;  /* 0x0000000508057210 */ /* 0x004fe20007ffe0ff */
[----:B---3--:R-:W-:-:S04]  /*0e50*/  IMAD.IADD R15, R6, 0x1, R15 ;  /* 0x00000001060f7824 */ /* 0x008fc800078e020f */
[----:B------:R0:W-:Y:S01]  /*0e60*/  STL [R10], R5 ;  /* 0x000000050a007387 */ /* 0x0001e20000100800 */
[----:B----4-:R-:W-:-:S03]  /*0e70*/  VIADD R17, R12, 0x1 ;  /* 0x000000010c117836 */ /* 0x010fc60000000000 */
[----:B------:R0:W-:Y:S04]  /*0e80*/  STL [R10+0xc], R15 ;  /* 0x00000c0f0a007387 */ /* 0x0001e80000100800 */
[----:B------:R0:W-:Y:S04]  /*0e90*/  STL [R10+0x18], R17 ;  /* 0x000018110a007387 */ /* 0x0001e80000100800 */
[----:B------:R-:W2:Y:S04]  /*0ea0*/  LDL R6, [R11] ;  /* 0x000000000b067983 */ /* 0x000ea80000100800 */
[----:B------:R-:W3:Y:S04]  /*0eb0*/  LDL R8, [R11+0xc] ;  /* 0x00000c000b087983 */ /* 0x000ee80000100800 */
[----:B------:R-:W4:Y:S01]  /*0ec0*/  LDL R12, [R11+0x18] ;  /* 0x000018000b0c7983 */ /* 0x000f220000100800 */
[----:B------:R-:W-:Y:S01]  /*0ed0*/  VIADD R4, R4, 0x10 ;  /* 0x0000001004047836 */ /* 0x000fe20000000000 */
[----:B------:R-:W-:-:S02]  /*0ee0*/  UIADD3 UR7, UPT, UPT, UR7, 0x40, URZ ;  /* 0x0000004007077890 */ /* 0x000fc4000fffe0ff */
[----:B------:R-:W-:Y:S02]  /*0ef0*/  UIADD3 UR8, UPT, UPT, UR8, 0x40, URZ ;  /* 0x0000004008087890 */ /* 0x000fe4000fffe0ff */
[----:B------:R-:W-:Y:S01]  /*0f00*/  ISETP.GE.AND P1, PT, R4, -0xc, PT ;  /* 0xfffffff40400780c */ /* 0x000fe20003f26270 */
[----:B------:R-:W-:Y:S01]  /*0f10*/  UIADD3 UR9, UPT, UPT, UR9, 0x40, URZ ;  /* 0x0000004009097890 */ /* 0x000fe2000fffe0ff */
[----:B--2---:R-:W-:Y:S02]  /*0f20*/  IMAD.IADD R6, R6, 0x1, R9 ;  /* 0x0000000106067824 */ /* 0x004fe400078e0209 */
[----:B---3--:R-:W-:-:S03]  /*0f30*/  IMAD.IADD R8, R8, 0x1, R7 ;  /* 0x0000000108087824 */ /* 0x008fc600078e0207 */
[----:B------:R0:W-:Y:S01]  /*0f40*/  STL [R11], R6 ;  /* 0x000000060b007387 */ /* 0x0001e20000100800 */
[----:B----4-:R-:W-:-:S03]  /*0f50*/  IADD3 R12, PT, PT, R12, 0x1, RZ ;  /* 0x000000010c0c7810 */ /* 0x010fc60007ffe0ff */
[----:B------:R0:W-:Y:S04]  /*0f60*/  STL [R11+0xc], R8 ;  /* 0x00000c080b007387 */ /* 0x0001e80000100800 */
[----:B------:R0:W-:Y:S01]  /*0f70*/  STL [R11+0x18], R12 ;  /* 0x0000180c0b007387 */ /* 0x0001e20000100800 */
[----:B------:R-:W-:Y:S05]  /*0f80*/  @!P1 BRA `(.L_x_5) ;  /* 0xfffffff400089947 */ /* 0x000fea000383ffff */
.L_x_4:
[----:B0-----:R-:W-:-:S05]  /*0f90*/  IMAD.MOV R5, RZ, RZ, -R4 ;  /* 0x000000ffff057224 */ /* 0x001fca00078e0a04 */
[----:B------:R-:W-:-:S13]  /*0fa0*/  ISETP.GT.AND P1, PT, R5, 0x4, PT ;  /* 0x000000040500780c */ /* 0x000fda0003f24270 */
[----:B------:R-:W-:Y:S05]  /*0fb0*/  @!P1 BRA `(.L_x_6) ;  /* 0x0000000400849947 */ /* 0x000fea0003800000 */
[----:B------:R-:W0:Y:S04]  /*0fc0*/  LDS.64 R10, [UR7+-0x8] ;  /* 0xfffff807ff0a7984 */ /* 0x000e280008000a00 */
        /* <DEDUP_REMOVED lines=17> */
[----:B--2---:R-:W-:-:S03]  /*10e0*/  IADD3 R16, PT, PT, R16, R7, RZ ;  /* 0x0000000710107210 */ /* 0x004fc60007ffe0ff */
[----:B------:R-:W2:Y:S01]  /*10f0*/  LDS.64 R6, [UR8] ;  /* 0x00000008ff067984 */ /* 0x000ea20008000a00 */
[----:B---3--:R-:W-:-:S03]  /*1100*/  IMAD.IADD R18, R18, 0x1, R9 ;  /* 0x0000000112127824 */ /* 0x008fc600078e0209 */
[----:B------:R-:W-:Y:S01]  /*1110*/  STL [R13], R16 ;  /* 0x000000100d007387 */ /* 0x000fe20000100800 */
[----:B----4-:R-:W-:Y:S01]  /*1120*/  IADD3 R20, PT, PT, R15, 0x1, RZ ;  /* 0x000000010f147810 */ /* 0x010fe20007ffe0ff */
[--C-:B0-----:R-:W-:Y:S02]  /*1130*/  IMAD R15, R10, 0x4, R3.reuse ;  /* 0x000000040a0f7824 */ /* 0x101fe400078e0203 */
[----:B------:R-:W-:Y:S04]  /*1140*/  STL [R13+0xc], R18 ;  /* 0x00000c120d007387 */ /* 0x000fe80000100800 */
[----:B------:R-:W-:Y:S04]  /*1150*/  STL [R13+0x18], R20 ;  /* 0x000018140d007387 */ /* 0x000fe80000100800 */
[----:B------:R-:W2:Y:S04]  /*1160*/  LDL R5, [R15] ;  /* 0x000000000f057983 */ /* 0x000ea80000100800 */
[----:B------:R-:W3:Y:S04]  /*1170*/  LDL R17, [R15+0xc] ;  /* 0x00000c000f117983 */ /* 0x000ee80000100800 */
[----:B------:R-:W4:Y:S04]  /*1180*/  LDL R10, [R15+0x18] ;  /* 0x000018000f0a7983 */ /* 0x000f280000100800 */
[----:B------:R-:W3:Y:S01]  /*1190*/  LDS.64 R8, [UR9] ;  /* 0x00000009ff087984 */ /* 0x000ee20008000a00 */
[----:B--2---:R-:W-:Y:S01]  /*11a0*/  IADD3 R6, PT, PT, R6, R5, RZ ;  /* 0x0000000506067210 */ /* 0x004fe20007ffe0ff */
[----:B------:R-:W-:-:S02]  /*11b0*/  IMAD R5, R11, 0x4, R3 ;  /* 0x000000040b057824 */ /* 0x000fc400078e0203 */
[----:B---3--:R-:W-:Y:S02]  /*11c0*/  IMAD.IADD R8, R8, 0x1, R17 ;  /* 0x0000000108087824 */ /* 0x008fe400078e0211 */
        /* <DEDUP_REMOVED lines=19> */
[----:B------:R-:W3:Y:S01]  /*1300*/  LDS.64 R8, [UR9+0x8] ;  /* 0x00000809ff087984 */ /* 0x000ee20008000a00 */
        /* <DEDUP_REMOVED lines=11> */
[----:B0-----:R-:W-:Y:S01]  /*13c0*/  IMAD R10, R10, 0x4, R3 ;  /* 0x000000040a0a7824 */ /* 0x001fe200078e0203 */
[----:B--2---:R-:W-:-:S02]  /*13d0*/  IADD3 R16, PT, PT, R16, R7, RZ ;  /* 0x0000000710107210 */ /* 0x004fc40007ffe0ff */
[----:B------:R-:W-:Y:S01]  /*13e0*/  LDS.64 R6, [UR9+0x10] ;  /* 0x00001009ff067984 */ /* 0x000fe20008000a00 */
[----:B---3--:R-:W-:-:S03]  /*13f0*/  IMAD.IADD R18, R18, 0x1, R9 ;  /* 0x0000000112127824 */ /* 0x008fc600078e0209 */
[----:B------:R-:W-:Y:S01]  /*1400*/  STL [R15], R16 ;  /* 0x000000100f007387 */ /* 0x000fe20000100800 */
[----:B----4-:R-:W-:-:S03]  /*1410*/  IADD3 R20, PT, PT, R5, 0x1, RZ ;  /* 0x0000000105147810 */ /* 0x010fc60007ffe0ff */
[----:B------:R-:W-:Y:S04]  /*1420*/  STL [R15+0xc], R18 ;  /* 0x00000c120f007387 */ /* 0x000fe80000100800 */
[----:B------:R-:W-:Y:S04]  /*1430*/  STL [R15+0x18], R20 ;  /* 0x000018140f007387 */ /* 0x000fe80000100800 */
[----:B------:R-:W2:Y:S04]  /*1440*/  LDL R5, [R10] ;  /* 0x000000000a057983 */ /* 0x000ea80000100800 */
[----:B------:R-:W3:Y:S04]  /*1450*/  LDL R13, [R10+0xc] ;  /* 0x00000c000a0d7983 */ /* 0x000ee80000100800 */
[----:B------:R-:W4:Y:S01]  /*1460*/  LDL R12, [R10+0x18] ;  /* 0x000018000a0c7983 */ /* 0x000f220000100800 */
[----:B------:R-:W-:-:S03]  /*1470*/  IMAD R11, R11, 0x4, R3 ;  /* 0x000000040b0b7824 */ /* 0x000fc600078e0203 */
[----:B------:R-:W2:Y:S02]  /*1480*/  LDS.64 R8, [UR8+0x10] ;  /* 0x00001008ff087984 */ /* 0x000ea40008000a00 */
[----:B--2---:R-:W-:Y:S01]  /*1490*/  IADD3 R5, PT, PT, R8, R5, RZ ;  /* 0x0000000508057210 */ /* 0x004fe20007ffe0ff */
[----:B---3--:R-:W-:-:S04]  /*14a0*/  IMAD.IADD R13, R6, 0x1, R13 ;  /* 0x00000001060d7824 */ /* 0x008fc800078e020d */
[----:B------:R0:W-:Y:S01]  /*14b0*/  STL [R10], R5 ;  /* 0x000000050a007387 */ /* 0x0001e20000100800 */
[----:B----4-:R-:W-:-:S03]  /*14c0*/  IADD3 R17, PT, PT, R12, 0x1, RZ ;  /* 0x000000010c117810 */ /* 0x010fc60007ffe0ff */
[----:B------:R0:W-:Y:S04]  /*14d0*/  STL [R10+0xc], R13 ;  /* 0x00000c0d0a007387 */ /* 0x0001e80000100800 */
[----:B------:R0:W-:Y:S04]  /*14e0*/  STL [R10+0x18], R17 ;  /* 0x000018110a007387 */ /* 0x0001e80000100800 */
[----:B------:R-:W2:Y:S04]  /*14f0*/  LDL R6, [R11] ;  /* 0x000000000b067983 */ /* 0x000ea80000100800 */
[----:B------:R-:W3:Y:S04]  /*1500*/  LDL R8, [R11+0xc] ;  /* 0x00000c000b087983 */ /* 0x000ee80000100800 */
[----:B------:R-:W4:Y:S01]  /*1510*/  LDL R12, [R11+0x18] ;  /* 0x000018000b0c7983 */ /* 0x000f220000100800 */
[----:B------:R-:W-:Y:S01]  /*1520*/  PLOP3.LUT P0, PT, PT, PT, PT, 0x8, 0x80 ;  /* 0x000000000080781c */ /* 0x000fe20003f0e170 */
[----:B------:R-:W-:Y:S01]  /*1530*/  VIADD R4, R4, 0x8 ;  /* 0x0000000804047836 */ /* 0x000fe20000000000 */
[----:B------:R-:W-:-:S02]  /*1540*/  UIADD3 UR7, UPT, UPT, UR7, 0x20, URZ ;  /* 0x0000002007077890 */ /* 0x000fc4000fffe0ff */
[----:B------:R-:W-:Y:S02]  /*1550*/  UIADD3 UR8, UPT, UPT, UR8, 0x20, URZ ;  /* 0x0000002008087890 */ /* 0x000fe4000fffe0ff */
[----:B------:R-:W-:Y:S01]  /*1560*/  UIADD3 UR9, UPT, UPT, UR9, 0x20, URZ ;  /* 0x0000002009097890 */ /* 0x000fe2000fffe0ff */
[----:B--2---:R-:W-:Y:S01]  /*1570*/  IADD3 R6, PT, PT, R6, R9, RZ ;  /* 0x0000000906067210 */ /* 0x004fe20007ffe0ff */
[----:B---3--:R-:W-:-:S04]  /*1580*/  IMAD.IADD R8, R8, 0x1, R7 ;  /* 0x0000000108087824 */ /* 0x008fc800078e0207 */
[----:B------:R0:W-:Y:S01]  /*1590*/  STL [R11], R6 ;  /* 0x000000060b007387 */ /* 0x0001e20000100800 */
[----:B----4-:R-:W-:-:S03]  /*15a0*/  IADD3 R12, PT, PT, R12, 0x1, RZ ;  /* 0x000000010c0c7810 */ /* 0x010fc60007ffe0ff */
[----:B------:R0:W-:Y:S04]  /*15b0*/  STL [R11+0xc], R8 ;  /* 0x00000c080b007387 */ /* 0x0001e80000100800 */
[----:B------:R0:W-:Y:S02]  /*15c0*/  STL [R11+0x18], R12 ;  /* 0x0000180c0b007387 */ /* 0x0001e40000100800 */
.L_x_6:
[----:B------:R-:W-:-:S13]  /*15d0*/  ISETP.NE.OR P0, PT, R4, RZ, P0 ;  /* 0x000000ff0400720c */ /* 0x000fda0000705670 */
[----:B------:R-:W-:Y:S05]  /*15e0*/  @!P0 BRA `(.L_x_2) ;  /* 0x0000000000d08947 */ /* 0x000fea0003800000 */
.L_x_3:
[----:B0-2---:R-:W0:Y:S04]  /*15f0*/  LDS.64 R10, [UR7+-0x8] ;  /* 0xfffff807ff0a7984 */ /* 0x005e280008000a00 */
[----:B------:R-:W2:Y:S04]  /*1600*/  LDS.64 R6, [UR8+-0x8] ;  /* 0xfffff808ff067984 */ /* 0x000ea80008000a00 */
[----:B------:R-:W3:Y:S01]  /*1610*/  LDS.64 R8, [UR9+-0x8] ;  /* 0xfffff809ff087984 */ /* 0x000ee20008000a00 */
[----:B0-----:R-:W-:-:S05]  /*1620*/  LEA R5, R10, R3, 0x2 ;  /* 0x000000030a057211 */ /* 0x001fca00078e10ff */
[----:B------:R-:W2:Y:S04]  /*1630*/  LDL R13, [R5] ;  /* 0x00000000050d7983 */ /* 0x000ea80000100800 */
[----:B------:R-:W3:Y:S04]  /*1640*/  LDL R15, [R5+0xc] ;  /* 0x00000c00050f7983 */ /* 0x000ee80000100800 */
[----:B------:R-:W4:Y:S01]  /*1650*/  LDL R10, [R5+0x18] ;  /* 0x00001800050a7983 */ /* 0x000f220000100800 */
[----:B--2---:R-:W-:Y:S01]  /*1660*/  IMAD.IADD R6, R6, 0x1, R13 ;  /* 0x0000000106067824 */ /* 0x004fe200078e020d */
[----:B------:R-:W-:-:S02]  /*1670*/  LEA R13, R11, R3, 0x2 ;  /* 0x000000030b0d7211 */ /* 0x000fc400078e10ff */
        /* <DEDUP_REMOVED lines=8> */
[----:B------:R-:W0:Y:S02]  /*1700*/  LDS.64 R10, [UR7] ;  /* 0x00000007ff0a7984 */ /* 0x000e240008000a00 */
[----:B0-----:R-:W-:Y:S01]  /*1710*/  LEA R10, R10, R3, 0x2 ;  /* 0x000000030a0a7211 */ /* 0x001fe200078e10ff */
[----:B--2---:R-:W-:-:S02]  /*1720*/  IMAD.IADD R16, R16, 0x1, R7 ;  /* 0x0000000110107824 */ /* 0x004fc400078e0207 */
[----:B------:R-:W-:Y:S01]  /*1730*/  LDS.64 R6, [UR9] ;  /* 0x00000009ff067984 */ /* 0x000fe20008000a00 */
        /* <DEDUP_REMOVED lines=9> */
[----:B------:R-:W2:Y:S02]  /*17d0*/  LDS.64 R8, [UR8] ;  /* 0x00000008ff087984 */ /* 0x000ea40008000a00 */
[----:B--2---:R-:W-:Y:S01]  /*17e0*/  IMAD.IADD R5, R8, 0x1, R5 ;  /* 0x0000000108057824 */ /* 0x004fe200078e0205 */
[----:B---3--:R-:W-:-:S04]  /*17f0*/  IADD3 R15, PT, PT, R6, R15, RZ ;  /* 0x0000000f060f7210 */ /* 0x008fc80007ffe0ff */
[----:B------:R2:W-:Y:S01]  /*1800*/  STL [R10], R5 ;  /* 0x000000050a007387 */ /* 0x0005e20000100800 */
[----:B----4-:R-:W-:-:S03]  /*1810*/  VIADD R17, R12, 0x1 ;  /* 0x000000010c117836 */ /* 0x010fc60000000000 */
[----:B------:R2:W-:Y:S04]  /*1820*/  STL [R10+0xc], R15 ;  /* 0x00000c0f0a007387 */ /* 0x0005e80000100800 */
[----:B------:R2:W-:Y:S04]  /*1830*/  STL [R10+0x18], R17 ;  /* 0x000018110a007387 */ /* 0x0005e80000100800 */
[----:B------:R-:W3:Y:S04]  /*1840*/  LDL R6, [R11] ;  /* 0x000000000b067983 */ /* 0x000ee80000100800 */
[----:B------:R-:W4:Y:S04]  /*1850*/  LDL R8, [R11+0xc] ;  /* 0x00000c000b087983 */ /* 0x000f280000100800 */
[----:B------:R-:W5:Y:S01]  /*1860*/  LDL R12, [R11+0x18] ;  /* 0x000018000b0c7983 */ /* 0x000f620000100800 */
[----:B------:R-:W-:Y:S01]  /*1870*/  IADD3 R4, PT, PT, R4, 0x4, RZ ;  /* 0x0000000404047810 */ /* 0x000fe20007ffe0ff */
[----:B------:R-:W-:-:S02]  /*1880*/  UIADD3 UR7, UPT, UPT, UR7, 0x10, URZ ;  /* 0x0000001007077890 */ /* 0x000fc4000fffe0ff */
[----:B------:R-:W-:Y:S01]  /*1890*/  UIADD3 UR8, UPT, UPT, UR8, 0x10, URZ ;  /* 0x0000001008087890 */ /* 0x000fe2000fffe0ff */
[----:B------:R-:W-:Y:S01]  /*18a0*/  ISETP.NE.AND P0, PT, R4, RZ, PT ;  /* 0x000000ff0400720c */ /* 0x000fe20003f05270 */
[----:B------:R-:W-:Y:S01]  /*18b0*/  UIADD3 UR9, UPT, UPT, UR9, 0x10, URZ ;  /* 0x0000001009097890 */ /* 0x000fe2000fffe0ff */
[----:B---3--:R-:W-:Y:S01]  /*18c0*/  IMAD.IADD R6, R6, 0x1, R9 ;  /* 0x0000000106067824 */ /* 0x008fe200078e0209 */
[----:B----4-:R-:W-:-:S04]  /*18d0*/  IADD3 R8, PT, PT, R8, R7, RZ ;  /* 0x0000000708087210 */ /* 0x010fc80007ffe0ff */
[----:B------:R2:W-:Y:S01]  /*18e0*/  STL [R11], R6 ;  /* 0x000000060b007387 */ /* 0x0005e20000100800 */
[----:B-----5:R-:W-:-:S03]  /*18f0*/  VIADD R12, R12, 0x1 ;  /* 0x000000010c0c7836 */ /* 0x020fc60000000000 */
[----:B------:R2:W-:Y:S04]  /*1900*/  STL [R11+0xc], R8 ;  /* 0x00000c080b007387 */ /* 0x0005e80000100800 */
[----:B------:R2:W-:Y:S01]  /*1910*/  STL [R11+0x18], R12 ;  /* 0x0000180c0b007387 */ /* 0x0005e20000100800 */
[----:B------:R-:W-:Y:S05]  /*1920*/  @P0 BRA `(.L_x_3) ;  /* 0xfffffffc00300947 */ /* 0x000fea000383ffff */
.L_x_2:
[----:B------:R-:W-:-:S13]  /*1930*/  ISETP.NE.AND P0, PT, R0, RZ, PT ;  /* 0x000000ff0000720c */ /* 0x000fda0003f05270 */
[----:B------:R-:W-:Y:S05]  /*1940*/  @!P0 BRA `(.L_x_7) ;  /* 0x00000000005c8947 */ /* 0x000fea0003800000 */
[----:B0-2---:R-:W-:Y:S01]  /*1950*/  IMAD.MOV R5, RZ, RZ, -R0 ;  /* 0x000000ffff057224 */ /* 0x005fe200078e0a00 */
[C---:B------:R-:W-:Y:S02]  /*1960*/  LEA R0, R2.reuse, UR5, 0x2 ;  /* 0x0000000502007c11 */ /* 0x040fe4000f8e10ff */
[C---:B------:R-:W-:Y:S02]  /*1970*/  LEA R4, R2.reuse, UR4, 0x2 ;  /* 0x0000000402047c11 */ /* 0x040fe4000f8e10ff */
[----:B------:R-:W-:-:S07]  /*1980*/  LEA R2, R2, UR6, 0x2 ;  /* 0x0000000602027c11 */ /* 0x000fce000f8e10ff */
.L_x_8:
[----:B---3--:R-:W0:Y:S04]  /*1990*/  LDS R6, [R2] ;  /* 0x0000000002067984 */ /* 0x008e280000000800 */
[----:B------:R-:W-:Y:S01]  /*19a0*/  LDS R8, [R0] ;  /* 0x0000000000087984 */ /* 0x000fe20000000800 */
[----:B0-----:R-:W-:-:S03]  /*19b0*/  LEA R7, R6, R3, 0x2 ;  /* 0x0000000306077211 */ /* 0x001fc600078e10ff */
[----:B------:R0:W2:Y:S04]  /*19c0*/  LDS R6, [R4] ;  /* 0x0000000004067984 */ /* 0x0000a80000000800 */
[----:B------:R-:W2:Y:S04]  /*19d0*/  LDL R9, [R7] ;  /* 0x0000000007097983 */ /* 0x000ea80000100800 */
[----:B------:R-:W3:Y:S04]  /*19e0*/  LDL R11, [R7+0xc] ;  /* 0x00000c00070b7983 */ /* 0x000ee80000100800 */
[----:B------:R-:W4:Y:S01]  /*19f0*/  LDL R10, [R7+0x18] ;  /* 0x00001800070a7983 */ /* 0x000f220000100800 */
[----:B------:R-:W-:Y:S01]  /*1a00*/  IADD3 R5, PT, PT, R5, 0x1, RZ ;  /* 0x0000000105057810 */ /* 0x000fe20007ffe0ff */
[----:B------:R-:W-:Y:S01]  /*1a10*/  VIADD R2, R2, 0x4 ;  /* 0x0000000402027836 */ /* 0x000fe20000000000 */
[----:B0-----:R-:W-:Y:S01]  /*1a20*/  IADD3 R4, PT, PT, R4, 0x4, RZ ;  /* 0x0000000404047810 */ /* 0x001fe20007ffe0ff */
[----:B------:R-:W-:Y:S01]  /*1a30*/  VIADD R0, R0, 0x4 ;  /* 0x0000000400007836 */ /* 0x000fe20000000000 */
[----:B------:R-:W-:Y:S01]  /*1a40*/  ISETP.NE.AND P0, PT, R5, RZ, PT ;  /* 0x000000ff0500720c */ /* 0x000fe20003f05270 */
[----:B--2---:R-:W-:Y:S01]  /*1a50*/  IMAD.IADD R6, R6, 0x1, R9 ;  /* 0x0000000106067824 */ /* 0x004fe200078e0209 */
[----:B---3--:R-:W-:-:S04]  /*1a60*/  IADD3 R8, PT, PT, R8, R11, RZ ;  /* 0x0000000b08087210 */ /* 0x008fc80007ffe0ff */
[----:B------:R3:W-:Y:S01]  /*1a70*/  STL [R7], R6 ;  /* 0x0000000607007387 */ /* 0x0007e20000100800 */
[----:B----4-:R-:W-:-:S03]  /*1a80*/  VIADD R10, R10, 0x1 ;  /* 0x000000010a0a7836 */ /* 0x010fc60000000000 */
[----:B------:R3:W-:Y:S04]  /*1a90*/  STL [R7+0xc], R8 ;  /* 0x00000c0807007387 */ /* 0x0007e80000100800 */
[----:B------:R3:W-:Y:S01]  /*1aa0*/  STL [R7+0x18], R10 ;  /* 0x0000180a07007387 */ /* 0x0007e20000100800 */
[----:B------:R-:W-:Y:S05]  /*1ab0*/  @P0 BRA `(.L_x_8) ;  /* 0xfffffffc00b40947 */ /* 0x000fea000383ffff */
.L_x_7:
[----:B------:R-:W4:Y:S01]  /*1ac0*/  LDL.64 R22, [R1] ;  /* 0x0000000001167983 */ /* 0x000f220000100a00 */
[----:B------:R-:W5:Y:S03]  /*1ad0*/  LDCU.128 UR12, c[0x0][0x3a0] ;  /* 0x00007400ff0c77ac */ /* 0x000f660008000c00 */
[----:B0-2---:R-:W2:Y:S01]  /*1ae0*/  LDL.64 R12, [R1+0x8] ;  /* 0x00000800010c7983 */ /* 0x005ea20000100a00 */
[----:B------:R-:W0:Y:S03]  /*1af0*/  LDCU.64 UR16, c[0x0][0x3b0] ;  /* 0x00007600ff1077ac */ /* 0x000e260008000a00 */
[----:B---3--:R-:W3:Y:S04]  /*1b00*/  LDL.64 R6, [R1+0x18] ;  /* 0x0000180001067983 */ /* 0x008ee80000100a00 */
[----:B------:R-:W3:Y:S04]  /*1b10*/  LDL.64 R10, [R1+0x10] ;  /* 0x00001000010a7983 */ /* 0x000ee80000100a00 */
[----:B------:R-:W3:Y:S01]  /*1b20*/  LDL R0, [R1+0x20] ;  /* 0x0000200001007983 */ /* 0x000ee20000100800 */
[----:B------:R-:W4:Y:S01]  /*1b30*/  LDC.64 R2, c[0x0][0x3a0] ;  /* 0x0000e800ff027b82 */ /* 0x000f220000000a00 */
[----:B-----5:R-:W-:-:S02]  /*1b40*/  UIADD3 UR7, UP0, UPT, UR12, 0x4, URZ ;  /* 0x000000040c077890 */ /* 0x020fc4000ff1e0ff */
[----:B------:R-:W-:Y:S02]  /*1b50*/  UIADD3 UR9, UP1, UPT, UR14, 0x4, URZ ;  /* 0x000000040e097890 */ /* 0x000fe4000ff3e0ff */
[----:B0-----:R-:W-:-:S03]  /*1b60*/  UIADD3 UR11, UP2, UPT, UR16, 0x4, URZ ;  /* 0x00000004100b7890 */ /* 0x001fc6000ff5e0ff */
[----:B------:R-:W2:Y:S01]  /*1b70*/  LDC.64 R4, c[0x0][0x3a8] ;  /* 0x0000ea00ff047b82 */ /* 0x000ea20000000a00 */
[----:B------:R-:W-:Y:S02]  /*1b80*/  UIADD3.X UR8, UPT, UPT, URZ, UR13, URZ, UP0, !UPT ;  /* 0x0000000dff087290 */ /* 0x000fe400087fe4ff */
[----:B------:R-:W-:-:S05]  /*1b90*/  UIADD3.X UR10, UPT, UPT, URZ, UR15, URZ, UP1, !UPT ;  /* 0x0000000fff0a7290 */ /* 0x000fca0008ffe4ff */
[----:B------:R-:W3:Y:S01]  /*1ba0*/  LDC.64 R8, c[0x0][0x3b0] ;  /* 0x0000ec00ff087b82 */ /* 0x000ee20000000a00 */
[----:B------:R-:W-:Y:S01]  /*1bb0*/  UIADD3.X UR12, UPT, UPT, URZ, UR17, URZ, UP2, !UPT ;  /* 0x00000011ff0c7290 */ /* 0x000fe200097fe4ff */
[----:B------:R-:W-:Y:S01]  /*1bc0*/  MOV R16, UR7 ;  /* 0x0000000700107c02 */ /* 0x000fe20008000f00 */
[----:B------:R-:W-:Y:S01]  /*1bd0*/  IMAD.U32 R18, RZ, RZ, UR9 ;  /* 0x00000009ff127e24 */ /* 0x000fe2000f8e00ff */
[----:B------:R-:W-:Y:S01]  /*1be0*/  MOV R17, UR8 ;  /* 0x0000000800117c02 */ /* 0x000fe20008000f00 */
[----:B------:R-:W-:Y:S01]  /*1bf0*/  IMAD.U32 R20, RZ, RZ, UR11 ;  /* 0x0000000bff147e24 */ /* 0x000fe2000f8e00ff */
[----:B------:R-:W-:Y:S01]  /*1c00*/  MOV R19, UR10 ;  /* 0x0000000a00137c02 */ /* 0x000fe20008000f00 */
[----:B------:R-:W-:Y:S01]  /*1c10*/  IMAD.U32 R21, RZ, RZ, UR12 ;  /* 0x0000000cff157e24 */ /* 0x000fe2000f8e00ff */
[----:B----4-:R4:W-:Y:S04]  /*1c20*/  REDG.E.ADD.STRONG.GPU desc[UR18][R2.64], R22 ;  /* 0x000000160200798e */ /* 0x0109e8000c12e112 */
[----:B--2---:R4:W-:Y:S04]  /*1c30*/  REDG.E.ADD.STRONG.GPU desc[UR18][R4.64], R13 ;  /* 0x0000000d0400798e */ /* 0x0049e8000c12e112 */
[----:B---3--:R4:W-:Y:S04]  /*1c40*/  REDG.E.ADD.STRONG.GPU desc[UR18][R8.64], R6 ;  /* 0x000000060800798e */ /* 0x0089e8000c12e112 */
[----:B------:R4:W-:Y:S04]  /*1c50*/  REDG.E.ADD.STRONG.GPU desc[UR18][R16.64], R23 ;  /* 0x000000171000798e */ /* 0x0009e8000c12e112 */
[----:B------:R4:W-:Y:S04]  /*1c60*/  REDG.E.ADD.STRONG.GPU desc[UR18][R18.64], R10 ;  /* 0x0000000a1200798e */ /* 0x0009e8000c12e112 */
[----:B------:R4:W-:Y:S04]  /*1c70*/  REDG.E.ADD.STRONG.GPU desc[UR18][R20.64], R7 ;  /* 0x000000071400798e */ /* 0x0009e8000c12e112 */
[----:B------:R4:W-:Y:S04]  /*1c80*/  REDG.E.ADD.STRONG.GPU desc[UR18][R16.64+0x4], R12 ;  /* 0x0000040c1000798e */ /* 0x0009e8000c12e112 */
[----:B------:R4:W-:Y:S04]  /*1c90*/  REDG.E.ADD.STRONG.GPU desc[UR18][R18.64+0x4], R11 ;  /* 0x0000040b1200798e */ /* 0x0009e8000c12e112 */
[----:B------:R4:W-:Y:S02]  /*1ca0*/  REDG.E.ADD.STRONG.GPU desc[UR18][R20.64+0x4], R0 ;  /* 0x000004001400798e */ /* 0x0009e4000c12e112 */
.L_x_1:
[----:B------:R-:W-:Y:S05]  /*1cb0*/  BSYNC.RECONVERGENT B0 ;  /* 0x0000000000007941 */ /* 0x000fea0003800200 */
.L_x_0:
[----:B------:R-:W-:Y:S01]  /*1cc0*/  BAR.SYNC.DEFER_BLOCKING 0x0 ;  /* 0x0000000000007b1d */ /* 0x000fe20000010000 */
[----:B------:R-:W-:-:S13]  /*1cd0*/  ISETP.GT.AND P0, PT, R14, 0x2, PT ;  /* 0x000000020e00780c */ /* 0x000fda0003f04270 */
[----:B------:R-:W-:Y:S05]  /*1ce0*/  @P0 EXIT ;  /* 0x000000000000094d */ /* 0x000fea0003800000 */
[----:B0---4-:R-:W0:Y:S08]  /*1cf0*/  LDC.64 R2, c[0x0][0x3b0] ;  /* 0x0000ec00ff027b82 */ /* 0x011e300000000a00 */
[----:B------:R-:W2:Y:S01]  /*1d00*/  LDC.64 R4, c[0x0][0x3a0] ;  /* 0x0000e800ff047b82 */ /* 0x000ea20000000a00 */
[----:B0-----:R-:W-:-:S05]  /*1d10*/  IMAD.WIDE R2, R14, 0x4, R2 ;  /* 0x000000040e027825 */ /* 0x001fca00078e0202 */
[----:B------:R-:W3:Y:S01]  /*1d20*/  LDG.E R9, desc[UR18][R2.64] ;  /* 0x0000001202097981 */ /* 0x000ee2000c1e1900 */
[----:B--2---:R-:W-:-:S05]  /*1d30*/  IMAD.WIDE R4, R14, 0x4, R4 ;  /* 0x000000040e047825 */ /* 0x004fca00078e0204 */
[----:B------:R-:W2:Y:S01]  /*1d40*/  LDG.E R0, desc[UR18][R4.64] ;  /* 0x0000001204007981 */ /* 0x000ea2000c1e1900 */
[-C--:B---3--:R-:W-:Y:S02]  /*1d50*/  IABS R11, R9.reuse ;  /* 0x00000009000b7213 */ /* 0x088fe40000000000 */
[----:B------:R-:W-:Y:S02]  /*1d60*/  IABS R12, R9 ;  /* 0x00000009000c7213 */ /* 0x000fe40000000000 */
[----:B------:R-:W0:Y:S08]  /*1d70*/  I2F.RP R8, R11 ;  /* 0x0000000b00087306 */ /* 0x000e300000209400 */
[----:B0-----:R-:W0:Y:S02]  /*1d80*/  MUFU.RCP R8, R8 ;  /* 0x0000000800087308 */ /* 0x001e240000001000 */
[----:B0-----:R-:W-:-:S02]  /*1d90*/  IADD3 R6, PT, PT, R8, 0xffffffe, RZ ;  /* 0x0ffffffe08067810 */ /* 0x001fc40007ffe0ff */
[----:B--2---:R-:W-:-:S04]  /*1da0*/  IABS R8, R0 ;  /* 0x0000000000087213 */ /* 0x004fc80000000000 */
[----:B------:R0:W2:Y:S01]  /*1db0*/  F2I.FTZ.U32.TRUNC.NTZ R7, R6 ;  /* 0x0000000600077305 */ /* 0x0000a2000021f000 */
[----:B------:R-:W-:-:S04]  /*1dc0*/  LOP3.LUT R0, R0, R9, RZ, 0x3c, !PT ;  /* 0x0000000900007212 */ /* 0x000fc800078e3cff */
[----:B------:R-:W-:Y:S01]  /*1dd0*/  ISETP.GE.AND P1, PT, R0, RZ, PT ;  /* 0x000000ff0000720c */ /* 0x000fe20003f26270 */
[----:B0-----:R-:W-:Y:S02]  /*1de0*/  IMAD.MOV.U32 R6, RZ, RZ, RZ ;  /* 0x000000ffff067224 */ /* 0x001fe400078e00ff */
[----:B--2---:R-:W-:-:S04]  /*1df0*/  IMAD.MOV R10, RZ, RZ, -R7 ;  /* 0x000000ffff0a7224 */ /* 0x004fc800078e0a07 */
[----:B------:R-:W-:Y:S01]  /*1e00*/  IMAD R13, R10, R11, RZ ;  /* 0x0000000b0a0d7224 */ /* 0x000fe200078e02ff */
[----:B------:R-:W-:-:S03]  /*1e10*/  IADD3 R10, PT, PT, RZ, -R12, RZ ;  /* 0x8000000cff0a7210 */ /* 0x000fc60007ffe0ff */
[----:B------:R-:W-:-:S06]  /*1e20*/  IMAD.HI.U32 R7, R7, R13, R6 ;  /* 0x0000000d07077227 */ /* 0x000fcc00078e0006 */
[----:B------:R-:W-:-:S04]  /*1e30*/  IMAD.HI.U32 R7, R7, R8, RZ ;  /* 0x0000000807077227 */ /* 0x000fc800078e00ff */
[----:B------:R-:W-:-:S05]  /*1e40*/  IMAD R6, R7, R10, R8 ;  /* 0x0000000a07067224 */ /* 0x000fca00078e0208 */
[----:B------:R-:W-:-:S13]  /*1e50*/  ISETP.GT.U32.AND P2, PT, R11, R6, PT ;  /* 0x000000060b00720c */ /* 0x000fda0003f44070 */
[-C--:B------:R-:W-:Y:S01]  /*1e60*/  @!P2 IADD3 R6, PT, PT, R6, -R11.reuse, RZ ;  /* 0x8000000b0606a210 */ /* 0x080fe20007ffe0ff */
[----:B------:R-:W-:Y:S01]  /*1e70*/  @!P2 VIADD R7, R7, 0x1 ;  /* 0x000000010707a836 */ /* 0x000fe20000000000 */
[----:B------:R-:W-:Y:S02]  /*1e80*/  ISETP.NE.AND P2, PT, R9, RZ, PT ;  /* 0x000000ff0900720c */ /* 0x000fe40003f45270 */
[----:B------:R-:W-:-:S13]  /*1e90*/  ISETP.GE.U32.AND P0, PT, R6, R11, PT ;  /* 0x0000000b0600720c */ /* 0x000fda0003f06070 */
[----:B------:R-:W-:-:S05]  /*1ea0*/  @P0 IADD3 R7, PT, PT, R7, 0x1, RZ ;  /* 0x0000000107070810 */ /* 0x000fca0007ffe0ff */
[----:B------:R-:W-:Y:S02]  /*1eb0*/  IMAD.MOV.U32 R11, RZ, RZ, R7 ;  /* 0x000000ffff0b7224 */ /* 0x000fe400078e0007 */
[----:B------:R-:W0:Y:S03]  /*1ec0*/  LDC.64 R6, c[0x0][0x3a8] ;  /* 0x0000ea00ff067b82 */ /* 0x000e260000000a00 */
[----:B------:R-:W-:Y:S02]  /*1ed0*/  @!P1 IADD3 R11, PT, PT, -R11, RZ, RZ ;  /* 0x000000ff0b0b9210 */ /* 0x000fe40007ffe1ff */
[----:B------:R-:W-:-:S05]  /*1ee0*/  @!P2 LOP3.LUT R11, RZ, R9, RZ, 0x33, !PT ;  /* 0x00000009ff0ba212 */ /* 0x000fca00078e33ff */
[----:B------:R2:W-:Y:S04]  /*1ef0*/  STG.E desc[UR18][R4.64], R11 ;  /* 0x0000000b04007986 */ /* 0x0005e8000c101912 */
[----:B------:R-:W3:Y:S01]  /*1f00*/  LDG.E R3, desc[UR18][R2.64] ;  /* 0x0000001202037981 */ /* 0x000ee2000c1e1900 */
[----:B0-----:R-:W-:-:S05]  /*1f10*/  IMAD.WIDE R14, R14, 0x4, R6 ;  /* 0x000000040e0e7825 */ /* 0x001fca00078e0206 */
[----:B------:R-:W4:Y:S01]  /*1f20*/  LDG.E R0, desc[UR18][R14.64] ;  /* 0x000000120e007981 */ /* 0x000f22000c1e1900 */
[-C--:B---3--:R-:W-:Y:S02]  /*1f30*/  IABS R9, R3.reuse ;  /* 0x0000000300097213 */ /* 0x088fe40000000000 */
[----:B--2---:R-:W-:Y:S02]  /*1f40*/  IABS R4, R3 ;  /* 0x0000000300047213 */ /* 0x004fe40000000000 */
[----:B------:R-:W0:Y:S03]  /*1f50*/  I2F.RP R8, R9 ;  /* 0x0000000900087306 */ /* 0x000e260000209400 */
[----:B------:R-:W-:-:S05]  /*1f60*/  IMAD.MOV R4, RZ, RZ, -R4 ;  /* 0x000000ffff047224 */ /* 0x000fca00078e0a04 */
[----:B0-----:R-:W0:Y:S02]  /*1f70*/  MUFU.RCP R8, R8 ;  /* 0x0000000800087308 */ /* 0x001e240000001000 */
[----:B0-----:R-:W-:-:S06]  /*1f80*/  VIADD R6, R8, 0xffffffe ;  /* 0x0ffffffe08067836 */ /* 0x001fcc0000000000 */
[----:B------:R0:W2:Y:S02]  /*1f90*/  F2I.FTZ.U32.TRUNC.NTZ R7, R6 ;  /* 0x0000000600077305 */ /* 0x0000a4000021f000 */
[----:B0-----:R-:W-:Y:S01]  /*1fa0*/  HFMA2 R6, -RZ, RZ, 0, 0 ;  /* 0x00000000ff067431 */ /* 0x001fe200000001ff */
[----:B--2---:R-:W-:-:S05]  /*1fb0*/  IADD3 R2, PT, PT, RZ, -R7, RZ ;  /* 0x80000007ff027210 */ /* 0x004fca0007ffe0ff */
[----:B------:R-:W-:Y:S01]  /*1fc0*/  IMAD R5, R2, R9, RZ ;  /* 0x0000000902057224 */ /* 0x000fe200078e02ff */
[----:B----4-:R-:W-:Y:S02]  /*1fd0*/  IABS R2, R0 ;  /* 0x0000000000027213 */ /* 0x010fe40000000000 */
[----:B------:R-:W-:Y:S01]  /*1fe0*/  LOP3.LUT R0, R0, R3, RZ, 0x3c, !PT ;  /* 0x0000000300007212 */ /* 0x000fe200078e3cff */
[----:B------:R-:W-:-:S03]  /*1ff0*/  IMAD.HI.U32 R7, R7, R5, R6 ;  /* 0x0000000507077227 */ /* 0x000fc600078e0006 */
[----:B------:R-:W-:-:S03]  /*2000*/  ISETP.GE.AND P1, PT, R0, RZ, PT ;  /* 0x000000ff0000720c */ /* 0x000fc60003f26270 */
[----:B------:R-:W-:-:S04]  /*2010*/  IMAD.HI.U32 R7, R7, R2, RZ ;  /* 0x0000000207077227 */ /* 0x000fc800078e00ff */
[----:B------:R-:W-:-:S05]  /*2020*/  IMAD R2, R7, R4, R2 ;  /* 0x0000000407027224 */ /* 0x000fca00078e0202 */
[----:B------:R-:W-:-:S13]  /*2030*/  ISETP.GT.U32.AND P2, PT, R9, R2, PT ;  /* 0x000000020900720c */ /* 0x000fda0003f44070 */
[----:B------:R-:W-:Y:S01]  /*2040*/  @!P2 IMAD.IADD R2, R2, 0x1, -R9 ;  /* 0x000000010202a824 */ /* 0x000fe200078e0a09 */
[----:B------:R-:W-:Y:S02]  /*2050*/  @!P2 IADD3 R7, PT, PT, R7, 0x1, RZ ;  /* 0x000000010707a810 */ /* 0x000fe40007ffe0ff */
[----:B------:R-:W-:Y:S02]  /*2060*/  ISETP.NE.AND P2, PT, R3, RZ, PT ;  /* 0x000000ff0300720c */ /* 0x000fe40003f45270 */
[----:B------:R-:W-:-:S13]  /*2070*/  ISETP.GE.U32.AND P0, PT, R2, R9, PT ;  /* 0x000000090200720c */ /* 0x000fda0003f06070 */
[----:B------:R-:W-:-:S05]  /*2080*/  @P0 VIADD R7, R7, 0x1 ;  /* 0x0000000107070836 */ /* 0x000fca0000000000 */
[----:B------:R-:W-:Y:S02]  /*2090*/  @!P1 IADD3 R7, PT, PT, -R7, RZ, RZ ;  /* 0x000000ff07079210 */ /* 0x000fe40007ffe1ff */
[----:B------:R-:W-:-:S05]  /*20a0*/  @!P2 LOP3.LUT R7, RZ, R3, RZ, 0x33, !PT ;  /* 0x00000003ff07a212 */ /* 0x000fca00078e33ff */
[----:B------:R-:W-:Y:S01]  /*20b0*/  STG.E desc[UR18][R14.64], R7 ;  /* 0x000000070e007986 */ /* 0x000fe2000c101912 */
[----:B------:R-:W-:Y:S05]  /*20c0*/  EXIT ;  /* 0x000000000000794d */ /* 0x000fea0003800000 */
.L_x_9:
[----:B------:R-:W-:-:S00]  /*20d0*/  BRA `(.L_x_9) ;  /* 0xfffffffc00fc7947 */ /* 0x000fc0000383ffff */
[----:B------:R-:W-:-:S00]  /*20e0*/  NOP ;  /* 0x0000000000007918 */ /* 0x000fc00000000000 */
        /* <DEDUP_REMOVED lines=9> */
.L_x_22:


//--------------------- .text._Z23kMeansClusterAssignmentiPiS_S_S_S_ --------------------------
	.section	.text._Z23kMeansClusterAssignmentiPiS_S_S_S_,"ax",@progbits
	.align	128
        .global         _Z23kMeansClusterAssignmentiPiS_S_S_S_
        .type           _Z23kMeansClusterAssignmentiPiS_S_S_S_,@function
        .size           _Z23kMeansClusterAssignmentiPiS_S_S_S_,(.L_x_21 - _Z23kMeansClusterAssignmentiPiS_S_S_S_)
        .other          _Z23kMeansClusterAssignmentiPiS_S_S_S_,@"STO_CUDA_ENTRY STV_DEFAULT"
_Z23kMeansClusterAssignmentiPiS_S_S_S_:
.text._Z23kMeansClusterAssignmentiPiS_S_S_S_:
[----:B------:R-:W-:Y:S01]  /*0000*/  LDC R1, c[0x0][0x37c] ;  /* 0x0000df00ff017b82 */ /* 0x000fe20000000800 */
[----:B------:R-:W0:Y:S07]  /*0010*/  S2R R3, SR_TID.X ;  /* 0x0000000000037919 */ /* 0x000e2e0000002100 */
[----:B------:R-:W0:Y:S01]  /*0020*/  S2UR UR4, SR_CTAID.X ;  /* 0x00000000000479c3 */ /* 0x000e220000002500 */
[----:B------:R-:W1:Y:S07]  /*0030*/  LDCU UR5, c[0x0][0x380] ;  /* 0x00007000ff0577ac */ /* 0x000e6e0008000800 */
[----:B------:R-:W0:Y:S02]  /*0040*/  LDC R2, c[0x0][0x360] ;  /* 0x0000d800ff027b82 */ /* 0x000e240000000800 */
[----:B0-----:R-:W-:-:S05]  /*0050*/  IMAD R2, R2, UR4, R3 ;  /* 0x0000000402027c24 */ /* 0x001fca000f8e0203 */
[----:B-1----:R-:W-:-:S13]  /*0060*/  ISETP.GE.AND P0, PT, R2, UR5, PT ;  /* 0x0000000502007c0c */ /* 0x002fda000bf06270 */
[----:B------:R-:W-:Y:S05]  /*0070*/  @P0 EXIT ;  /* 0x000000000000094d */ /* 0x000fea0003800000 */
[----:B------:R-:W0:Y:S01]  /*0080*/  LDC.64 R6, c[0x0][0x390] ;  /* 0x0000e400ff067b82 */ /* 0x000e220000000a00 */
[----:B------:R-:W1:Y:S07]  /*0090*/  LDCU.64 UR4, c[0x0][0x358] ;  /* 0x00006b00ff0477ac */ /* 0x000e6e0008000a00 */
[----:B------:R-:W2:Y:S08]  /*00a0*/  LDC.64 R4, c[0x0][0x388] ;  /* 0x0000e200ff047b82 */ /* 0x000eb00000000a00 */
[----:B------:R-:W3:Y:S08]  /*00b0*/  LDC.64 R10, c[0x0][0x3a8] ;  /* 0x0000ea00ff0a7b82 */ /* 0x000ef00000000a00 */
[----:B------:R-:W4:Y:S01]  /*00c0*/  LDC.64 R8, c[0x0][0x3a0] ;  /* 0x0000e800ff087b82 */ /* 0x000f220000000a00 */
[----:B0-----:R-:W-:-:S05]  /*00d0*/  IMAD.WIDE R6, R2, 0x4, R6 ;  /* 0x0000000402067825 */ /* 0x001fca00078e0206 */
[----:B-1----:R-:W5:Y:S01]  /*00e0*/  LDG.E R3, desc[UR4][R6.64] ;  /* 0x0000000406037981 */ /* 0x002f62000c1e1900 */
[----:B--2---:R-:W-:-:S06]  /*00f0*/  IMAD.WIDE R4, R2, 0x4, R4 ;  /* 0x0000000402047825 */ /* 0x004fcc00078e0204 */
[----:B------:R-:W2:Y:S04]  /*0100*/  LDG.E R4, desc[UR4][R4.64] ;  /* 0x0000000404047981 */ /* 0x000ea8000c1e1900 */
[----:B---3--:R-:W5:Y:S04]  /*0110*/  LDG.E R10, desc[UR4][R10.64] ;  /* 0x000000040a0a7981 */ /* 0x008f68000c1e1900 */
[----:B----4-:R-:W2:Y:S01]  /*0120*/  LDG.E R9, desc[UR4][R8.64] ;  /* 0x0000000408097981 */ /* 0x010ea2000c1e1900 */
[----:B------:R-:W-:Y:S01]  /*0130*/  BSSY.RECONVERGENT B0, `(.L_x_10) ;  /* 0x0000013000007945 */ /* 0x000fe20003800200 */
[----:B-----5:R-:W-:-:S05]  /*0140*/  IADD3 R12, PT, PT, -R3, R10, RZ ;  /* 0x0000000a030c7210 */ /* 0x020fca0007ffe1ff */
[----:B------:R-:W-:Y:S01]  /*0150*/  IMAD R12, R12, R12, RZ ;  /* 0x0000000c0c0c7224 */ /* 0x000fe200078e02ff */
[----:B--2---:R-:W-:-:S04]  /*0160*/  IADD3 R0, PT, PT, -R4, R9, RZ ;  /* 0x0000000904007210 */ /* 0x004fc80007ffe1ff */
[----:B------:R-:W-:Y:S02]  /*0170*/  I2FP.F32.S32 R0, R0 ;  /* 0x0000000000007245 */ /* 0x000fe40000201400 */
[----:B------:R-:W-:-:S05]  /*0180*/  I2FP.F32.U32 R13, R12 ;  /* 0x0000000c000d7245 */ /* 0x000fca0000201000 */
[----:B------:R-:W-:-:S04]  /*0190*/  FFMA R0, R0, R0, R13 ;  /* 0x0000000000007223 */ /* 0x000fc8000000000d */
[----:B------:R-:W-:Y:S01]  /*01a0*/  VIADD R12, R0, 0xf3000000 ;  /* 0xf3000000000c7836 */ /* 0x000fe20000000000 */
[----:B------:R0:W1:Y:S04]  /*01b0*/  MUFU.RSQ R7, R0 ;  /* 0x0000000000077308 */ /* 0x0000680000001400 */
[----:B------:R-:W-:-:S13]  /*01c0*/  ISETP.GT.U32.AND P0, PT, R12, 0x727fffff, PT ;  /* 0x727fffff0c00780c */ /* 0x000fda0003f04070 */
[----:B01----:R-:W-:Y:S05]  /*01d0*/  @!P0 BRA `(.L_x_11) ;  /* 0x0000000000108947 */ /* 0x003fea0003800000 */
[----:B------:R-:W-:-:S07]  /*01e0*/  MOV R11, 0x200 ;  /* 0x00000200000b7802 */ /* 0x000fce0000000f00 */
[----:B------:R-:W-:Y:S05]  /*01f0*/  CALL.REL.NOINC `($__internal_0_$__cuda_sm20_sqrt_rn_f32_slowpath) ;  /* 0x0000000400007944 */ /* 0x000fea0003c00000 */
[----:B------:R-:W-:Y:S01]  /*0200*/  MOV R5, R0 ;  /* 0x0000000000057202 */ /* 0x000fe20000000f00 */
[----:B------:R-:W-:Y:S06]  /*0210*/  BRA `(.L_x_12) ;  /* 0x0000000000107947 */ /* 0x000fec0003800000 */
.L_x_11:
[----:B------:R-:W-:Y:S01]  /*0220*/  FMUL.FTZ R5, R0, R7 ;  /* 0x0000000700057220 */ /* 0x000fe20000410000 */
[----:B------:R-:W-:-:S03]  /*0230*/  FMUL.FTZ R7, R7, 0.5 ;  /* 0x3f00000007077820 */ /* 0x000fc60000410000 */
[----:B------:R-:W-:-:S04]  /*0240*/  FFMA R0, -R5, R5, R0 ;  /* 0x0000000505007223 */ /* 0x000fc80000000100 */
[----:B------:R-:W-:-:S07]  /*0250*/  FFMA R5, R0, R7, R5 ;  /* 0x0000000700057223 */ /* 0x000fce0000000005 */
.L_x_12:
[----:B------:R-:W-:Y:S05]  /*0260*/  BSYNC.RECONVERGENT B0 ;  /* 0x0000000000007941 */ /* 0x000fea0003800200 */
.L_x_10:
[----:B------:R-:W0:Y:S08]  /*0270*/  LDC.64 R8, c[0x0][0x3a8] ;  /* 0x0000ea00ff087b82 */ /* 0x000e300000000a00 */
[----:B------:R-:W1:Y:S01]  /*0280*/  LDC.64 R6, c[0x0][0x3a0] ;  /* 0x0000e800ff067b82 */ /* 0x000e620000000a00 */
[----:B0-----:R-:W2:Y:S04]  /*0290*/  LDG.E R8, desc[UR4][R8.64+0x4] ;  /* 0x0000040408087981 */ /* 0x001ea8000c1e1900 */
[----:B-1----:R-:W3:Y:S01]  /*02a0*/  LDG.E R7, desc[UR4][R6.64+0x4] ;  /* 0x0000040406077981 */ /* 0x002ee2000c1e1900 */
[----:B------:R-:W-:Y:S01]  /*02b0*/  BSSY.RECONVERGENT B0, `(.L_x_13) ;  /* 0x0000013000007945 */ /* 0x000fe20003800200 */
[----:B------:R-:W-:-:S02]  /*02c0*/  FMNMX R5, R5, +INF , PT ;  /* 0x7f80000005057809 */ /* 0x000fc40003800000 */
[----:B--2---:R-:W-:-:S05]  /*02d0*/  IADD3 R10, PT, PT, -R3, R8, RZ ;  /* 0x00000008030a7210 */ /* 0x004fca0007ffe1ff */
[----:B------:R-:W-:Y:S02]  /*02e0*/  IMAD R10, R10, R10, RZ ;  /* 0x0000000a0a0a7224 */ /* 0x000fe400078e02ff */
[----:B---3--:R-:W-:-:S03]  /*02f0*/  IMAD.IADD R0, R7, 0x1, -R4 ;  /* 0x0000000107007824 */ /* 0x008fc600078e0a04 */
[----:B------:R-:W-:Y:S02]  /*0300*/  I2FP.F32.U32 R11, R10 ;  /* 0x0000000a000b7245 */ /* 0x000fe40000201000 */
[----:B------:R-:W-:-:S05]  /*0310*/  I2FP.F32.S32 R0, R0 ;  /* 0x0000000000007245 */ /* 0x000fca0000201400 */
[----:B------:R-:W-:-:S04]  /*0320*/  FFMA R0, R0, R0, R11 ;  /* 0x0000000000007223 */ /* 0x000fc8000000000b */
[----:B------:R0:W1:Y:S01]  /*0330*/  MUFU.RSQ R11, R0 ;  /* 0x00000000000b7308 */ /* 0x0000620000001400 */
[----:B------:R-:W-:-:S04]  /*0340*/  IADD3 R10, PT, PT, R0, -0xd000000, RZ ;  /* 0xf3000000000a7810 */ /* 0x000fc80007ffe0ff */
[----:B------:R-:W-:-:S13]  /*0350*/  ISETP.GT.U32.AND P0, PT, R10, 0x727fffff, PT ;  /* 0x727fffff0a00780c */ /* 0x000fda0003f04070 */
[----:B01----:R-:W-:Y:S05]  /*0360*/  @!P0 BRA `(.L_x_14) ;  /* 0x00000000000c8947 */ /* 0x003fea0003800000 */
[----:B------:R-:W-:-:S07]  /*0370*/  MOV R11, 0x390 ;  /* 0x00000390000b7802 */ /* 0x000fce0000000f00 */
[----:B------:R-:W-:Y:S05]  /*0380*/  CALL.REL.NOINC `($__internal_0_$__cuda_sm20_sqrt_rn_f32_slowpath) ;  /* 0x00000000009c7944 */ /* 0x000fea0003c00000 */
[----:B------:R-:W-:Y:S05]  /*0390*/  BRA `(.L_x_15) ;  /* 0x0000000000107947 */ /* 0x000fea0003800000 */
.L_x_14:
[----:B------:R-:W-:Y:S01]  /*03a0*/  FMUL.FTZ R7, R0, R11 ;  /* 0x0000000b00077220 */ /* 0x000fe20000410000 */
[----:B------:R-:W-:-:S03]  /*03b0*/  FMUL.FTZ R11, R11, 0.5 ;  /* 0x3f0000000b0b7820 */ /* 0x000fc60000410000 */
[----:B------:R-:W-:-:S04]  /*03c0*/  FFMA R0, -R7, R7, R0 ;  /* 0x0000000707007223 */ /* 0x000fc80000000100 */
[----:B------:R-:W-:-:S07]  /*03d0*/  FFMA R0, R0, R11, R7 ;  /* 0x0000000b00007223 */ /* 0x000fce0000000007 */
.L_x_15:
[----:B------:R-:W-:Y:S05]  /*03e0*/  BSYNC.RECONVERGENT B0 ;  /* 0x0000000000007941 */ /* 0x000fea0003800200 */
.L_x_13:
[----:B------:R-:W0:Y:S08]  /*03f0*/  LDC.64 R8, c[0x0][0x3a8] ;  /* 0x0000ea00ff087b82 */ /* 0x000e300000000a00 */
[----:B------:R-:W1:Y:S01]  /*0400*/  LDC.64 R6, c[0x0][0x3a0] ;  /* 0x0000e800ff067b82 */ /* 0x000e620000000a00 */
[----:B0-----:R-:W2:Y:S04]  /*0410*/  LDG.E R8, desc[UR4][R8.64+0x8] ;  /* 0x0000080408087981 */ /* 0x001ea8000c1e1900 */
[----:B-1----:R-:W3:Y:S01]  /*0420*/  LDG.E R7, desc[UR4][R6.64+0x8] ;  /* 0x0000080406077981 */ /* 0x002ee2000c1e1900 */
[CC--:B------:R-:W-:Y:S01]  /*0430*/  FSETP.GEU.AND P0, PT, R0.reuse, R5.reuse, PT ;  /* 0x000000050000720b */ /* 0x0c0fe20003f0e000 */
[----:B------:R-:W-:Y:S03]  /*0440*/  BSSY.RECONVERGENT B0, `(.L_x_16) ;  /* 0x0000015000007945 */ /* 0x000fe60003800200 */
[----:B------:R-:W-:-:S02]  /*0450*/  FSEL R13, R0, R5, !P0 ;  /* 0x00000005000d7208 */ /* 0x000fc40004000000 */
[----:B------:R-:W-:Y:S02]  /*0460*/  SEL R12, RZ, 0x1, P0 ;  /* 0x00000001ff0c7807 */ /* 0x000fe40000000000 */
        /* <DEDUP_REMOVED lines=10> */
[----:B------:R-:W-:Y:S02]  /*0510*/  MOV R0, R3 ;  /* 0x0000000300007202 */ /* 0x000fe40000000f00 */
[----:B------:R-:W-:-:S07]  /*0520*/  MOV R11, 0x540 ;  /* 0x00000540000b7802 */ /* 0x000fce0000000f00 */
[----:B------:R-:W-:Y:S05]  /*0530*/  CALL.REL.NOINC `($__internal_0_$__cuda_sm20_sqrt_rn_f32_slowpath) ;  /* 0x0000000000307944 */ /* 0x000fea0003c00000 */
[----:B------:R-:W-:Y:S05]  /*0540*/  BRA `(.L_x_18) ;  /* 0x0000000000107947 */ /* 0x000fea0003800000 */
.L_x_17:
[----:B------:R-:W-:Y:S01]  /*0550*/  FMUL.FTZ R0, R3, R4 ;  /* 0x0000000403007220 */ /* 0x000fe20000410000 */
[----:B------:R-:W-:-:S03]  /*0560*/  FMUL.FTZ R4, R4, 0.5 ;  /* 0x3f00000004047820 */ /* 0x000fc60000410000 */
[----:B------:R-:W-:-:S04]  /*0570*/  FFMA R3, -R0, R0, R3 ;  /* 0x0000000000037223 */ /* 0x000fc80000000103 */
[----:B------:R-:W-:-:S07]  /*0580*/  FFMA R0, R3, R4, R0 ;  /* 0x0000000403007223 */ /* 0x000fce0000000000 */
.L_x_18:
[----:B------:R-:W-:Y:S05]  /*0590*/  BSYNC.RECONVERGENT B0 ;  /* 0x0000000000007941 */ /* 0x000fea0003800200 */
.L_x_16:
[----:B------:R-:W0:Y:S01]  /*05a0*/  LDC.64 R4, c[0x0][0x398] ;  /* 0x0000e600ff047b82 */ /* 0x000e220000000a00 */
[----:B------:R-:W-:Y:S01]  /*05b0*/  FSETP.GEU.AND P0, PT, R0, R13, PT ;  /* 0x0000000d0000720b */ /* 0x000fe20003f0e000 */
[----:B0-----:R-:W-:-:S03]  /*05c0*/  IMAD.WIDE R2, R2, 0x4, R4 ;  /* 0x0000000402027825 */ /* 0x001fc600078e0204 */
[----:B------:R-:W-:-:S05]  /*05d0*/  SEL R5, R12, 0x2, P0 ;  /* 0x000000020c057807 */ /* 0x000fca0000000000 */
[----:B------:R-:W-:Y:S01]  /*05e0*/  STG.E desc[UR4][R2.64], R5 ;  /* 0x0000000502007986 */ /* 0x000fe2000c101904 */
[----:B------:R-:W-:Y:S05]  /*05f0*/  EXIT ;  /* 0x000000000000794d */ /* 0x000fea0003800000 */
        .weak           $__internal_0_$__cuda_sm20_sqrt_rn_f32_slowpath
        .type           $__internal_0_$__cuda_sm20_sqrt_rn_f32_slowpath,@function
        .size           $__internal_0_$__cuda_sm20_sqrt_rn_f32_slowpath,(.L_x_21 - $__internal_0_$__cuda_sm20_sqrt_rn_f32_slowpath)
$__internal_0_$__cuda_sm20_sqrt_rn_f32_slowpath:
[----:B------:R-:W-:-:S13]  /*0600*/  LOP3.LUT P0, RZ, R0, 0x7fffffff, RZ, 0xc0, !PT ;  /* 0x7fffffff00ff7812 */ /* 0x000fda000780c0ff */
[----:B------:R-:W-:Y:S01]  /*0610*/  @!P0 IMAD.MOV.U32 R6, RZ, RZ, R0 ;  /* 0x000000ffff068224 */ /* 0x000fe200078e0000 */
[----:B------:R-:W-:Y:S06]  /*0620*/  @!P0 BRA `(.L_x_19) ;  /* 0x0000000000408947 */ /* 0x000fec0003800000 */
[----:B------:R-:W-:-:S13]  /*0630*/  FSETP.GEU.FTZ.AND P0, PT, R0, RZ, PT ;  /* 0x000000ff0000720b */ /* 0x000fda0003f1e000 */
[----:B------:R-:W-:Y:S01]  /*0640*/  @!P0 MOV R6, 0x7fffffff ;  /* 0x7fffffff00068802 */ /* 0x000fe20000000f00 */
[----:B------:R-:W-:Y:S06]  /*0650*/  @!P0 BRA `(.L_x_19) ;  /* 0x0000000000348947 */ /* 0x000fec0003800000 */
[----:B------:R-:W-:-:S13]  /*0660*/  FSETP.GTU.FTZ.AND P0, PT, |R0|, +INF , PT ;  /* 0x7f8000000000780b */ /* 0x000fda0003f1c200 */
[----:B------:R-:W-:Y:S01]  /*0670*/  @P0 FADD.FTZ R6, R0, 1 ;  /* 0x3f80000000060421 */ /* 0x000fe20000010000 */
[----:B------:R-:W-:Y:S06]  /*0680*/  @P0 BRA `(.L_x_19) ;  /* 0x0000000000280947 */ /* 0x000fec0003800000 */
[----:B------:R-:W-:-:S13]  /*0690*/  FSETP.NEU.FTZ.AND P0, PT, |R0|, +INF , PT ;  /* 0x7f8000000000780b */ /* 0x000fda0003f1d200 */
[----:B------:R-:W-:-:S04]  /*06a0*/  @P0 FFMA R7, R0, 1.84467440737095516160e+19, RZ ;  /* 0x5f80000000070823 */ /* 0x000fc800000000ff */
[----:B------:R-:W0:Y:S02]  /*06b0*/  @P0 MUFU.RSQ R6, R7 ;  /* 0x0000000700060308 */ /* 0x000e240000001400 */
[----:B0-----:R-:W-:Y:S01]  /*06c0*/  @P0 FMUL.FTZ R8, R7, R6 ;  /* 0x0000000607080220 */ /* 0x001fe20000410000 */
[----:B------:R-:W-:Y:S01]  /*06d0*/  @P0 FMUL.FTZ R10, R6, 0.5 ;  /* 0x3f000000060a0820 */ /* 0x000fe20000410000 */
[----:B------:R-:W-:Y:S02]  /*06e0*/  @!P0 MOV R6, R0 ;  /* 0x0000000000068202 */ /* 0x000fe40000000f00 */
[----:B------:R-:W-:-:S04]  /*06f0*/  @P0 FADD.FTZ R9, -R8, -RZ ;  /* 0x800000ff08090221 */ /* 0x000fc80000010100 */
[----:B------:R-:W-:-:S04]  /*0700*/  @P0 FFMA R9, R8, R9, R7 ;  /* 0x0000000908090223 */ /* 0x000fc80000000007 */
[----:B------:R-:W-:-:S04]  /*0710*/  @P0 FFMA R9, R9, R10, R8 ;  /* 0x0000000a09090223 */ /* 0x000fc80000000008 */
[----:B------:R-:W-:-:S07]  /*0720*/  @P0 FMUL.FTZ R6, R9, 2.3283064365386962891e-10 ;  /* 0x2f80000009060820 */ /* 0x000fce0000410000 */
.L_x_19:
[----:B------:R-:W-:Y:S02]  /*0730*/  HFMA2 R7, -RZ, RZ, 0, 0 ;  /* 0x00000000ff077431 */ /* 0x000fe400000001ff */
[----:B------:R-:W-:Y:S01]  /*0740*/  IMAD.MOV.U32 R0, RZ, RZ, R6 ;  /* 0x000000ffff007224 */ /* 0x000fe200078e0006 */
[----:B------:R-:W-:-:S04]  /*0750*/  MOV R6, R11 ;  /* 0x0000000b00067202 */ /* 0x000fc80000000f00 */
[----:B------:R-:W-:Y:S05]  /*0760*/  RET.REL.NODEC R6 `(_Z23kMeansClusterAssignmentiPiS_S_S_S_) ;  /* 0xfffffff806247950 */ /* 0x000fea0003c3ffff */
.L_x_20:
        /* <DEDUP_REMOVED lines=9> */
.L_x_21:


//--------------------- .nv.shared._Z20kMeansCentroidUpdateiPiS_S_S_S_S_ --------------------------
	.section	.nv.shared._Z20kMeansCentroidUpdateiPiS_S_S_S_S_,"aw",@nobits
	.sectionflags	@""
	.align	4
.nv.shared._Z20kMeansCentroidUpdateiPiS_S_S_S_S_:
	.zero		1792


//--------------------- .nv.shared.reserved.0     --------------------------
	.section	.nv.shared.reserved.0,"aw",@nobits
	.weak		__nv_reservedSMEM_offset_0_alias
	.size		__nv_reservedSMEM_offset_0_alias, 0, 64
	.other		__nv_reservedSMEM_offset_0_alias,@"STO_CUDA_RESERVED_SHARED STV_DEFAULT"
__nv_reservedSMEM_offset_0_alias:
	.zero		0
	.zero		64


//--------------------- .nv.constant0._Z20kMeansCentroidUpdateiPiS_S_S_S_S_ --------------------------
	.section	.nv.constant0._Z20kMeansCentroidUpdateiPiS_S_S_S_S_,"a",@progbits
	.sectionflags	@""
	.align	4
.nv.constant0._Z20kMeansCentroidUpdateiPiS_S_S_S_S_:
	.zero		952


//--------------------- .nv.constant0._Z23kMeansClusterAssignmentiPiS_S_S_S_ --------------------------
	.section	.nv.constant0._Z23kMeansClusterAssignmentiPiS_S_S_S_,"a",@progbits
	.sectionflags	@""
	.align	4
.nv.constant0._Z23kMeansClusterAssignmentiPiS_S_S_S_:
	.zero		944


//--------------------- SYMBOLS --------------------------

	.type		.nv.reservedSmem.offset0,@object
	.size		.nv.reservedSmem.offset0,0x4
	.type		.nv.reservedSmem.cap,@object
	.size		.nv.reservedSmem.cap,0x4
